	.headerflags	@"EF_CUDA_TEXMODE_UNIFIED EF_CUDA_64BIT_ADDRESS EF_CUDA_SM86 EF_CUDA_VIRTUAL_SM(EF_CUDA_SM86)"
	.elftype	@"ET_EXEC"


//--------------------- .nv.info                  --------------------------
	.section	.nv.info,"",@"SHT_CUDA_INFO"
	.align	4


	//----- nvinfo : EIATTR_REGCOUNT
	.align		4
        /*0000*/ 	.byte	0x04, 0x2f
        /*0002*/ 	.short	(.L_5 - .L_4)
	.align		4
.L_4:
        /*0004*/ 	.word	index@(triton_red_fused_add_embedding_mean_mul_pow_rsqrt_0)
        /*0008*/ 	.word	0x00000028


	//----- nvinfo : EIATTR_FRAME_SIZE
	.align		4
.L_5:
        /*000c*/ 	.byte	0x04, 0x11
        /*000e*/ 	.short	(.L_7 - .L_6)
	.align		4
.L_6:
        /*0010*/ 	.word	index@(triton_red_fused_add_embedding_mean_mul_pow_rsqrt_0)
        /*0014*/ 	.word	0x00000000


	//----- nvinfo : EIATTR_MIN_STACK_SIZE
	.align		4
.L_7:
        /*0018*/ 	.byte	0x04, 0x12
        /*001a*/ 	.short	(.L_9 - .L_8)
	.align		4
.L_8:
        /*001c*/ 	.word	index@(triton_red_fused_add_embedding_mean_mul_pow_rsqrt_0)
        /*0020*/ 	.word	0x00000000
.L_9:


//--------------------- .nv.info.triton_red_fused_add_embedding_mean_mul_pow_rsqrt_0 --------------------------
	.section	.nv.info.triton_red_fused_add_embedding_mean_mul_pow_rsqrt_0,"",@"SHT_CUDA_INFO"
	.sectionflags	@""
	.align	4


	//----- nvinfo : EIATTR_CUDA_API_VERSION
	.align		4
        /*0000*/ 	.byte	0x04, 0x37
        /*0002*/ 	.short	(.L_11 - .L_10)
.L_10:
        /*0004*/ 	.word	0x00000080


	//----- nvinfo : EIATTR_SW2861232_WAR
	.align		4
.L_11:
        /*0008*/ 	.byte	0x01, 0x35
	.zero		2


	//----- nvinfo : EIATTR_PARAM_CBANK
	.align		4
        /*000c*/ 	.byte	0x04, 0x0a
        /*000e*/ 	.short	(.L_13 - .L_12)
	.align		4
.L_12:
        /*0010*/ 	.word	index@(.nv.constant0.triton_red_fused_add_embedding_mean_mul_pow_rsqrt_0)
        /*0014*/ 	.short	0x0160
        /*0016*/ 	.short	0x0030


	//----- nvinfo : EIATTR_CBANK_PARAM_SIZE
	.align		4
.L_13:
        /*0018*/ 	.byte	0x03, 0x19
        /*001a*/ 	.short	0x0030


	//----- nvinfo : EIATTR_KPARAM_INFO
	.align		4
        /*001c*/ 	.byte	0x04, 0x17
        /*001e*/ 	.short	(.L_15 - .L_14)
.L_14:
        /*0020*/ 	.word	0x00000000
        /*0024*/ 	.short	0x0006
        /*0026*/ 	.short	0x0028
        /*0028*/ 	.byte	0x00, 0xf4, 0x21, 0x00


	//----- nvinfo : EIATTR_KPARAM_INFO
	.align		4
.L_15:
        /*002c*/ 	.byte	0x04, 0x17
        /*002e*/ 	.short	(.L_17 - .L_16)
.L_16:
        /*0030*/ 	.word	0x00000000
        /*0034*/ 	.short	0x0005
        /*0036*/ 	.short	0x0024
        /*0038*/ 	.byte	0x00, 0xf0, 0x11, 0x00


	//----- nvinfo : EIATTR_KPARAM_INFO
	.align		4
.L_17:
        /*003c*/ 	.byte	0x04, 0x17
        /*003e*/ 	.short	(.L_19 - .L_18)
.L_18:
        /*0040*/ 	.word	0x00000000
        /*0044*/ 	.short	0x0004
        /*0046*/ 	.short	0x0020
        /*0048*/ 	.byte	0x00, 0xf0, 0x11, 0x00


	//----- nvinfo : EIATTR_KPARAM_INFO
	.align		4
.L_19:
        /*004c*/ 	.byte	0x04, 0x17
        /*004e*/ 	.short	(.L_21 - .L_20)
.L_20:
        /*0050*/ 	.word	0x00000000
        /*0054*/ 	.short	0x0003
        /*0056*/ 	.short	0x0018
        /*0058*/ 	.byte	0x00, 0xf4, 0x21, 0x00


	//----- nvinfo : EIATTR_KPARAM_INFO
	.align		4
.L_21:
        /*005c*/ 	.byte	0x04, 0x17
        /*005e*/ 	.short	(.L_23 - .L_22)
.L_22:
        /*0060*/ 	.word	0x00000000
        /*0064*/ 	.short	0x0002
        /*0066*/ 	.short	0x0010
        /*0068*/ 	.byte	0x00, 0xf4, 0x21, 0x00


	//----- nvinfo : EIATTR_KPARAM_INFO
	.align		4
.L_23:
        /*006c*/ 	.byte	0x04, 0x17
        /*006e*/ 	.short	(.L_25 - .L_24)
.L_24:
        /*0070*/ 	.word	0x00000000
        /*0074*/ 	.short	0x0001
        /*0076*/ 	.short	0x0008
        /*0078*/ 	.byte	0x00, 0xf4, 0x21, 0x00


	//----- nvinfo : EIATTR_KPARAM_INFO
	.align		4
.L_25:
        /*007c*/ 	.byte	0x04, 0x17
        /*007e*/ 	.short	(.L_27 - .L_26)
.L_26:
        /*0080*/ 	.word	0x00000000
        /*0084*/ 	.short	0x0000
        /*0086*/ 	.short	0x0000
        /*0088*/ 	.byte	0x00, 0xf4, 0x21, 0x00


	//----- nvinfo : EIATTR_MAXREG_COUNT
	.align		4
.L_27:
        /*008c*/ 	.byte	0x03, 0x1b
        /*008e*/ 	.short	0x00ff


	//----- nvinfo : EIATTR_EXTERNS
	.align		4
        /*0090*/ 	.byte	0x04, 0x0f
        /*0092*/ 	.short	(.L_29 - .L_28)


	//   ....[0]....
	.align		4
.L_28:
        /*0094*/ 	.word	index@(__assertfail)


	//----- nvinfo : EIATTR_COOP_GROUP_MASK_REGIDS
	.align		4
.L_29:
        /*0098*/ 	.byte	0x04, 0x29
        /*009a*/ 	.short	(.L_31 - .L_30)


	//   ....[0]....
.L_30:
        /*009c*/ 	.word	0xffffffff


	//   ....[1]....
        /*00a0*/ 	.word	0xffffffff


	//----- nvinfo : EIATTR_COOP_GROUP_INSTR_OFFSETS
	.align		4
.L_31:
        /*00a4*/ 	.byte	0x04, 0x28
        /*00a6*/ 	.short	(.L_33 - .L_32)


	//   ....[0]....
.L_32:
        /*00a8*/ 	.word	0x00003450


	//   ....[1]....
        /*00ac*/ 	.word	0x00003470


	//----- nvinfo : EIATTR_SYSCALL_OFFSETS
	.align		4
.L_33:
        /*00b0*/ 	.byte	0x04, 0x46
        /*00b2*/ 	.short	(.L_35 - .L_34)


	//   ....[0]....
.L_34:
        /*00b4*/ 	.word	0x000095f0


	//----- nvinfo : EIATTR_EXIT_INSTR_OFFSETS
	.align		4
.L_35:
        /*00b8*/ 	.byte	0x04, 0x1c
        /*00ba*/ 	.short	(.L_37 - .L_36)


	//   ....[0]....
.L_36:
        /*00bc*/ 	.word	0x000094a0


	//   ....[1]....
        /*00c0*/ 	.word	0x000094c0


	//----- nvinfo : EIATTR_REQNTID
	.align		4
.L_37:
        /*00c4*/ 	.byte	0x04, 0x10
        /*00c6*/ 	.short	(.L_39 - .L_38)
.L_38:
        /*00c8*/ 	.word	0x00000100
        /*00cc*/ 	.word	0x00000001
        /*00d0*/ 	.word	0x00000001


	//----- nvinfo : EIATTR_CRS_STACK_SIZE
	.align		4
.L_39:
        /*00d4*/ 	.byte	0x04, 0x1e
        /*00d6*/ 	.short	(.L_41 - .L_40)
.L_40:
        /*00d8*/ 	.word	0x00000000
.L_41:


//--------------------- .nv.callgraph             --------------------------
	.section	.nv.callgraph,"",@"SHT_CUDA_CALLGRAPH"
	.align	4
	.sectionentsize	8
	.align		4
        /*0000*/ 	.word	0x00000000
	.align		4
        /*0004*/ 	.word	0xffffffff
	.align		4
        /*0008*/ 	.word	index@(triton_red_fused_add_embedding_mean_mul_pow_rsqrt_0)
	.align		4
        /*000c*/ 	.word	index@(__assertfail)
	.align		4
        /*0010*/ 	.word	0x00000000
	.align		4
        /*0014*/ 	.word	0xfffffffe
	.align		4
        /*0018*/ 	.word	0x00000000
	.align		4
        /*001c*/ 	.word	0xfffffffd
	.align		4
        /*0020*/ 	.word	0x00000000
	.align		4
        /*0024*/ 	.word	0xfffffffc


//--------------------- .nv.rel.action            --------------------------
	.section	.nv.rel.action,"",@"SHT_CUDA_RELOCINFO"
	.align	8
	.sectionentsize	8
        /*0000*/ 	.byte	0x73, 0x00, 0x00, 0x00, 0x00, 0x00, 0x00, 0x00, 0x00, 0x00, 0x00, 0x11, 0x25, 0x00, 0x05, 0x36


//--------------------- .nv.constant4             --------------------------
	.section	.nv.constant4,"a",@progbits
	.align	8
	.align		8
.nv.constant4:
        /*0000*/ 	.dword	__assertfail
	.align		8
        /*0008*/ 	.dword	assertFunc_0
	.align		8
        /*0010*/ 	.dword	assertFile_0
	.align		8
        /*0018*/ 	.dword	assertMessage_0
	.align		8
        /*0020*/ 	.dword	_$_str


//--------------------- .nv.constant0.triton_red_fused_add_embedding_mean_mul_pow_rsqrt_0 --------------------------
	.section	.nv.constant0.triton_red_fused_add_embedding_mean_mul_pow_rsqrt_0,"a",@progbits
	.sectionflags	@""
	.align	4
.nv.constant0.triton_red_fused_add_embedding_mean_mul_pow_rsqrt_0:
	.zero		400


//--------------------- .text.triton_red_fused_add_embedding_mean_mul_pow_rsqrt_0 --------------------------
	.section	.text.triton_red_fused_add_embedding_mean_mul_pow_rsqrt_0,"ax",@progbits
	.sectionflags	@"SHF_BARRIERS=1"
	.sectioninfo	@"SHI_REGISTERS=40"
	.align	128
        .global         triton_red_fused_add_embedding_mean_mul_pow_rsqrt_0
        .type           triton_red_fused_add_embedding_mean_mul_pow_rsqrt_0,@function
        .size           triton_red_fused_add_embedding_mean_mul_pow_rsqrt_0,(.L_x_258 - triton_red_fused_add_embedding_mean_mul_pow_rsqrt_0)
        .other          triton_red_fused_add_embedding_mean_mul_pow_rsqrt_0,@"STO_CUDA_ENTRY STV_DEFAULT"
triton_red_fused_add_embedding_mean_mul_pow_rsqrt_0:
.text.triton_red_fused_add_embedding_mean_mul_pow_rsqrt_0:
[----:B------:R-:W-:Y:S02]  /*0000*/  MOV R1, c[0x0][0x28] ;  /* 0x00000a0000017a02 */ /* 0x000fe40000000f00 */
[----:B------:R-:W0:Y:S01]  /*0010*/  S2R R8, SR_TID.X ;  /* 0x0000000000087919 */ /* 0x000e220000002100 */
[----:B------:R-:W1:Y:S01]  /*0020*/  S2UR UR4, SR_CTAID.X ;  /* 0x00000000000479c3 */ /* 0x000e620000002500 */
[----:B------:R-:W-:Y:S01]  /*0030*/  MOV R5, 0x8 ;  /* 0x0000000800057802 */ /* 0x000fe20000000f00 */
[----:B------:R-:W-:Y:S01]  /*0040*/  BSSY B0, `(.L_x_0) ;  /* 0x000000c000007945 */ /* 0x000fe20003800000 */
[----:B------:R-:W-:Y:S01]  /*0050*/  CS2R R6, SRZ ;  /* 0x0000000000067805 */ /* 0x000fe2000001ff00 */
[----:B0-----:R-:W-:Y:S01]  /*0060*/  SHF.R.U32.HI R3, RZ, 0x2, R8 ;  /* 0x00000002ff037819 */ /* 0x001fe20000011608 */
[----:B-1----:R-:W-:-:S03]  /*0070*/  USHF.L.U32 UR5, UR4, 0x6, URZ ;  /* 0x0000000604057899 */ /* 0x002fc6000800063f */
[----:B------:R-:W-:-:S04]  /*0080*/  SGXT.U32 R3, R3, 0x6 ;  /* 0x000000060303781a */ /* 0x000fc80000000000 */
[----:B------:R-:W-:-:S04]  /*0090*/  LOP3.LUT R4, R3, UR5, RZ, 0xfc, !PT ;  /* 0x0000000503047c12 */ /* 0x000fc8000f8efcff */
[C---:B------:R-:W-:Y:S01]  /*00a0*/  ISETP.GE.AND P1, PT, R4.reuse, 0x40, PT ;  /* 0x000000400400780c */ /* 0x040fe20003f26270 */
[----:B------:R-:W-:-:S12]  /*00b0*/  IMAD.WIDE R4, R4, R5, c[0x0][0x160] ;  /* 0x0000580004047625 */ /* 0x000fd800078e0205 */
[----:B------:R-:W-:Y:S05]  /*00c0*/  @P1 BRA `(.L_x_1) ;  /* 0x0000003000001947 */ /* 0x000fea0003800000 */
[----:B------:R-:W-:Y:S02]  /*00d0*/  UMOV UR6, 0x0 ;  /* 0x0000000000067882 */ /* 0x000fe40000000000 */
[----:B------:R-:W-:Y:S02]  /*00e0*/  UMOV UR7, 0x14f00000 ;  /* 0x14f0000000077882 */ /* 0x000fe40000000000 */
[----:B------:R0:W5:Y:S03]  /*00f0*/  LDG.E.EL.64 R6, desc[UR6][R4.64] ;  /* 0x0000000604067981 */ /* 0x000166200c2e1b00 */
.L_x_1:
[----:B------:R-:W-:Y:S05]  /*0100*/  BSYNC B0 ;  /* 0x0000000000007941 */ /* 0x000fea0003800000 */
.L_x_0:
[----:B0----5:R-:W-:Y:S02]  /*0110*/  IADD3 R5, P2, R6, 0x7d80, RZ ;  /* 0x00007d8006057810 */ /* 0x021fe40007f5e0ff */
[----:B------:R-:W-:Y:S02]  /*0120*/  ISETP.GE.AND P0, PT, R7, RZ, PT ;  /* 0x000000ff0700720c */ /* 0x000fe40003f06270 */
[----:B------:R-:W-:Y:S02]  /*0130*/  IADD3.X R9, RZ, R7, RZ, P2, !PT ;  /* 0x00000007ff097210 */ /* 0x000fe400017fe4ff */
[----:B------:R-:W-:-:S02]  /*0140*/  SEL R5, R5, R6, !P0 ;  /* 0x0000000605057207 */ /* 0x000fc40004000000 */
[----:B------:R-:W-:Y:S02]  /*0150*/  SEL R4, R9, R7, !P0 ;  /* 0x0000000709047207 */ /* 0x000fe40004000000 */
[----:B------:R-:W-:-:S04]  /*0160*/  ISETP.GT.U32.AND P0, PT, R5, 0x7d7f, PT ;  /* 0x00007d7f0500780c */ /* 0x000fc80003f04070 */
[----:B------:R-:W-:-:S13]  /*0170*/  ISETP.GT.U32.AND.EX P0, PT, R4, RZ, PT, P0 ;  /* 0x000000ff0400720c */ /* 0x000fda0003f04100 */
[----:B------:R-:W-:Y:S05]  /*0180*/  @!P1 BRA P0, `(.L_x_2) ;  /* 0x0000934000009947 */ /* 0x000fea0000000000 */
[C---:B------:R-:W-:Y:S01]  /*0190*/  SHF.L.U32 R2, R5.reuse, 0xb, RZ ;  /* 0x0000000b05027819 */ /* 0x040fe200000006ff */
[----:B------:R-:W-:Y:S01]  /*01a0*/  WARPSYNC 0xffffffff ;  /* 0xffffffff00007948 */ /* 0x000fe20003800000 */
[----:B------:R-:W-:Y:S02]  /*01b0*/  SHF.L.U64.HI R4, R5, 0xb, R4 ;  /* 0x0000000b05047819 */ /* 0x000fe40000010204 */
[----:B------:R-:W-:Y:S02]  /*01c0*/  IADD3 R18, P0, R2, c[0x0][0x168], RZ ;  /* 0x00005a0002127a10 */ /* 0x000fe40007f1e0ff */
[----:B------:R-:W-:Y:S02]  /*01d0*/  LOP3.LUT R8, R8, 0x3, RZ, 0xc0, !PT ;  /* 0x0000000308087812 */ /* 0x000fe400078ec0ff */
[----:B------:R-:W-:-:S05]  /*01e0*/  IADD3.X R19, R4, c[0x0][0x16c], RZ, P0, !PT ;  /* 0x00005b0004137a10 */ /* 0x000fca00007fe4ff */
[----:B------:R-:W-:-:S04]  /*01f0*/  IMAD.WIDE.U32 R18, R8, 0x4, R18 ;  /* 0x0000000408127825 */ /* 0x000fc800078e0012 */
[----:B------:R-:W-:Y:S01]  /*0200*/  BAR.SYNC.DEFER_BLOCKING 0x0 ;  /* 0x0000000000007b1d */ /* 0x000fe20000010000 */
[----:B------:R-:W-:Y:S02]  /*0210*/  MOV R9, RZ ;  /* 0x000000ff00097202 */ /* 0x000fe40000000f00 */
[----:B------:R-:W-:Y:S02]  /*0220*/  @!P1 MOV R6, 0x0 ;  /* 0x0000000000069802 */ /* 0x000fe40000000f00 */
[----:B------:R-:W-:Y:S01]  /*0230*/  @!P1 MOV R7, 0x14f00000 ;  /* 0x14f0000000079802 */ /* 0x000fe20000000f00 */
[----:B------:R-:W-:Y:S01]  /*0240*/  UMOV UR6, 0x0 ;  /* 0x0000000000067882 */ /* 0x000fe20000000000 */
[----:B------:R-:W0:Y:S01]  /*0250*/  @!P1 R2UR UR8, R6 ;  /* 0x00000000060893c2 */ /* 0x000e2200000e0000 */
[----:B------:R-:W-:Y:S01]  /*0260*/  UMOV UR7, 0x14f00000 ;  /* 0x14f0000000077882 */ /* 0x000fe20000000000 */
[----:B------:R-:W-:Y:S02]  /*0270*/  @!P1 MOV R10, 0x0 ;  /* 0x00000000000a9802 */ /* 0x000fe40000000f00 */
[----:B------:R-:W-:-:S04]  /*0280*/  @!P1 MOV R11, 0x14f00000 ;  /* 0x14f00000000b9802 */ /* 0x000fc80000000f00 */
[----:B------:R-:W0:Y:S01]  /*0290*/  @!P1 R2UR UR9, R7 ;  /* 0x00000000070993c2 */ /* 0x000e2200000e0000 */
[----:B------:R-:W-:-:S07]  /*02a0*/  CS2R R34, SRZ ;  /* 0x0000000000227805 */ /* 0x000fce000001ff00 */
[----:B------:R-:W1:Y:S01]  /*02b0*/  @!P1 R2UR UR10, R10 ;  /* 0x000000000a0a93c2 */ /* 0x000e6200000e0000 */
[----:B------:R-:W2:Y:S04]  /*02c0*/  @!P1 LDG.E.EL R9, desc[UR6][R18.64] ;  /* 0x0000000612099981 */ /* 0x000ea8200c2e1900 */
[----:B------:R-:W-:Y:S06]  /*02d0*/  BAR.SYNC.DEFER_BLOCKING 0x0 ;  /* 0x0000000000007b1d */ /* 0x000fec0000010000 */
[----:B------:R3:W1:Y:S01]  /*02e0*/  @!P1 R2UR UR11, R11 ;  /* 0x000000000b0b93c2 */ /* 0x00066200000e0000 */
[----:B0-----:R-:W4:Y:S01]  /*02f0*/  @!P1 LDG.E.EL R35, desc[UR8][R18.64+0x10] ;  /* 0x0000100812239981 */ /* 0x001f22200c2e1900 */
[----:B---3--:R-:W-:-:S03]  /*0300*/  MOV R11, RZ ;  /* 0x000000ff000b7202 */ /* 0x008fc60000000f00 */
[----:B------:R-:W-:Y:S01]  /*0310*/  BAR.SYNC.DEFER_BLOCKING 0x0 ;  /* 0x0000000000007b1d */ /* 0x000fe20000010000 */
[----:B------:R-:W-:Y:S02]  /*0320*/  @!P1 MOV R12, 0x0 ;  /* 0x00000000000c9802 */ /* 0x000fe40000000f00 */
[----:B------:R-:W-:-:S03]  /*0330*/  @!P1 MOV R13, 0x14f00000 ;  /* 0x14f00000000d9802 */ /* 0x000fc60000000f00 */
[----:B------:R-:W0:Y:S08]  /*0340*/  @!P1 R2UR UR12, R12 ;  /* 0x000000000c0c93c2 */ /* 0x000e3000000e0000 */
[----:B------:R-:W0:Y:S01]  /*0350*/  @!P1 R2UR UR13, R13 ;  /* 0x000000000d0d93c2 */ /* 0x000e2200000e0000 */
[----:B-1----:R-:W3:Y:S04]  /*0360*/  @!P1 LDG.E.EL R11, desc[UR10][R18.64+0x20] ;  /* 0x0000200a120b9981 */ /* 0x002ee8200c2e1900 */
[----:B------:R-:W-:Y:S01]  /*0370*/  BAR.SYNC.DEFER_BLOCKING 0x0 ;  /* 0x0000000000007b1d */ /* 0x000fe20000010000 */
[----:B------:R-:W-:-:S02]  /*0380*/  @!P1 MOV R14, 0x0 ;  /* 0x00000000000e9802 */ /* 0x000fc40000000f00 */
[----:B------:R-:W-:-:S03]  /*0390*/  @!P1 MOV R15, 0x14f00000 ;  /* 0x14f00000000f9802 */ /* 0x000fc60000000f00 */
[----:B------:R-:W1:Y:S08]  /*03a0*/  @!P1 R2UR UR14, R14 ;  /* 0x000000000e0e93c2 */ /* 0x000e7000000e0000 */
[----:B------:R-:W1:Y:S01]  /*03b0*/  @!P1 R2UR UR15, R15 ;  /* 0x000000000f0f93c2 */ /* 0x000e6200000e0000 */
[----:B0-----:R-:W2:Y:S01]  /*03c0*/  @!P1 LDG.E.EL R34, desc[UR12][R18.64+0x30] ;  /* 0x0000300c12229981 */ /* 0x001ea2200c2e1900 */
[----:B------:R-:W-:-:S03]  /*03d0*/  MOV R7, RZ ;  /* 0x000000ff00077202 */ /* 0x000fc60000000f00 */
[----:B------:R-:W-:Y:S01]  /*03e0*/  BAR.SYNC.DEFER_BLOCKING 0x0 ;  /* 0x0000000000007b1d */ /* 0x000fe20000010000 */
[----:B------:R-:W-:Y:S02]  /*03f0*/  @!P1 MOV R16, 0x0 ;  /* 0x0000000000109802 */ /* 0x000fe40000000f00 */
[----:B------:R-:W-:-:S03]  /*0400*/  @!P1 MOV R17, 0x14f00000 ;  /* 0x14f0000000119802 */ /* 0x000fc60000000f00 */
[----:B------:R-:W0:Y:S08]  /*0410*/  @!P1 R2UR UR8, R16 ;  /* 0x00000000100893c2 */ /* 0x000e3000000e0000 */
[----:B------:R-:W0:Y:S01]  /*0420*/  @!P1 R2UR UR9, R17 ;  /* 0x00000000110993c2 */ /* 0x000e2200000e0000 */
[----:B-1----:R-:W2:Y:S01]  /*0430*/  @!P1 LDG.E.EL R7, desc[UR14][R18.64+0x40] ;  /* 0x0000400e12079981 */ /* 0x002ea2200c2e1900 */
[----:B------:R-:W-:-:S03]  /*0440*/  MOV R5, RZ ;  /* 0x000000ff00057202 */ /* 0x000fc60000000f00 */
[----:B------:R-:W-:Y:S01]  /*0450*/  BAR.SYNC.DEFER_BLOCKING 0x0 ;  /* 0x0000000000007b1d */ /* 0x000fe20000010000 */
[----:B------:R-:W-:Y:S02]  /*0460*/  @!P1 MOV R20, 0x0 ;  /* 0x0000000000149802 */ /* 0x000fe40000000f00 */
[----:B------:R-:W-:-:S03]  /*0470*/  @!P1 MOV R21, 0x14f00000 ;  /* 0x14f0000000159802 */ /* 0x000fc60000000f00 */
[----:B------:R-:W1:Y:S08]  /*0480*/  @!P1 R2UR UR10, R20 ;  /* 0x00000000140a93c2 */ /* 0x000e7000000e0000 */
[----:B------:R-:W1:Y:S01]  /*0490*/  @!P1 R2UR UR11, R21 ;  /* 0x00000000150b93c2 */ /* 0x000e6200000e0000 */
[----:B0-----:R-:W2:Y:S01]  /*04a0*/  @!P1 LDG.E.EL R5, desc[UR8][R18.64+0x50] ;  /* 0x0000500812059981 */ /* 0x001ea2200c2e1900 */
[----:B------:R-:W-:-:S03]  /*04b0*/  MOV R0, RZ ;  /* 0x000000ff00007202 */ /* 0x000fc60000000f00 */
[----:B------:R-:W-:Y:S01]  /*04c0*/  BAR.SYNC.DEFER_BLOCKING 0x0 ;  /* 0x0000000000007b1d */ /* 0x000fe20000010000 */
[----:B------:R-:W-:-:S05]  /*04d0*/  CS2R R32, SRZ ;  /* 0x0000000000207805 */ /* 0x000fca000001ff00 */
[----:B-1----:R-:W2:Y:S04]  /*04e0*/  @!P1 LDG.E.EL R0, desc[UR10][R18.64+0x60] ;  /* 0x0000600a12009981 */ /* 0x002ea8200c2e1900 */
[----:B------:R-:W-:Y:S01]  /*04f0*/  BAR.SYNC.DEFER_BLOCKING 0x0 ;  /* 0x0000000000007b1d */ /* 0x000fe20000010000 */
[----:B------:R-:W-:-:S05]  /*0500*/  CS2R R16, SRZ ;  /* 0x0000000000107805 */ /* 0x000fca000001ff00 */
[----:B------:R-:W2:Y:S04]  /*0510*/  @!P1 LDG.E.EL R33, desc[UR12][R18.64+0x70] ;  /* 0x0000700c12219981 */ /* 0x000ea8200c2e1900 */
[----:B------:R-:W-:Y:S06]  /*0520*/  BAR.SYNC.DEFER_BLOCKING 0x0 ;  /* 0x0000000000007b1d */ /* 0x000fec0000010000 */
[----:B------:R-:W0:Y:S08]  /*0530*/  @!P1 R2UR UR8, R20 ;  /* 0x00000000140893c2 */ /* 0x000e3000000e0000 */
[----:B------:R-:W0:Y:S01]  /*0540*/  @!P1 R2UR UR9, R21 ;  /* 0x00000000150993c2 */ /* 0x000e2200000e0000 */
[----:B------:R-:W2:Y:S04]  /*0550*/  @!P1 LDG.E.EL R16, desc[UR14][R18.64+0x80] ;  /* 0x0000800e12109981 */ /* 0x000ea8200c2e1900 */
[----:B------:R-:W-:Y:S06]  /*0560*/  BAR.SYNC.DEFER_BLOCKING 0x0 ;  /* 0x0000000000007b1d */ /* 0x000fec0000010000 */
[----:B------:R-:W1:Y:S08]  /*0570*/  @!P1 R2UR UR10, R12 ;  /* 0x000000000c0a93c2 */ /* 0x000e7000000e0000 */
[----:B------:R-:W1:Y:S01]  /*0580*/  @!P1 R2UR UR11, R13 ;  /* 0x000000000d0b93c2 */ /* 0x000e6200000e0000 */
[----:B0-----:R-:W2:Y:S01]  /*0590*/  @!P1 LDG.E.EL R32, desc[UR8][R18.64+0x90] ;  /* 0x0000900812209981 */ /* 0x001ea2200c2e1900 */
[----:B------:R-:W-:-:S03]  /*05a0*/  CS2R R36, SRZ ;  /* 0x0000000000247805 */ /* 0x000fc6000001ff00 */
[----:B------:R-:W-:Y:S06]  /*05b0*/  BAR.SYNC.DEFER_BLOCKING 0x0 ;  /* 0x0000000000007b1d */ /* 0x000fec0000010000 */
[----:B------:R-:W0:Y:S08]  /*05c0*/  @!P1 R2UR UR12, R14 ;  /* 0x000000000e0c93c2 */ /* 0x000e3000000e0000 */
[----:B------:R-:W0:Y:S01]  /*05d0*/  @!P1 R2UR UR13, R15 ;  /* 0x000000000f0d93c2 */ /* 0x000e2200000e0000 */
[----:B-1----:R-:W2:Y:S01]  /*05e0*/  @!P1 LDG.E.EL R37, desc[UR10][R18.64+0xa0] ;  /* 0x0000a00a12259981 */ /* 0x002ea2200c2e1900 */
[----:B------:R-:W-:-:S03]  /*05f0*/  CS2R R12, SRZ ;  /* 0x00000000000c7805 */ /* 0x000fc6000001ff00 */
[----:B------:R-:W-:Y:S01]  /*0600*/  BAR.SYNC.DEFER_BLOCKING 0x0 ;  /* 0x0000000000007b1d */ /* 0x000fe20000010000 */
[----:B------:R-:W-:Y:S02]  /*0610*/  @!P1 MOV R24, 0x0 ;  /* 0x0000000000189802 */ /* 0x000fe40000000f00 */
[----:B------:R-:W-:-:S03]  /*0620*/  @!P1 MOV R25, 0x14f00000 ;  /* 0x14f0000000199802 */ /* 0x000fc60000000f00 */
[----:B------:R-:W1:Y:S08]  /*0630*/  @!P1 R2UR UR14, R24 ;  /* 0x00000000180e93c2 */ /* 0x000e7000000e0000 */
[----:B------:R-:W1:Y:S01]  /*0640*/  @!P1 R2UR UR15, R25 ;  /* 0x00000000190f93c2 */ /* 0x000e6200000e0000 */
[----:B0-----:R-:W2:Y:S04]  /*0650*/  @!P1 LDG.E.EL R12, desc[UR12][R18.64+0xb0] ;  /* 0x0000b00c120c9981 */ /* 0x001ea8200c2e1900 */
[----:B------:R-:W-:Y:S01]  /*0660*/  BAR.SYNC.DEFER_BLOCKING 0x0 ;  /* 0x0000000000007b1d */ /* 0x000fe20000010000 */
[----:B------:R-:W-:-:S02]  /*0670*/  @!P1 MOV R26, 0x0 ;  /* 0x00000000001a9802 */ /* 0x000fc40000000f00 */
        /* <DEDUP_REMOVED lines=10> */
[----:B0-----:R-:W3:Y:S01]  /*0720*/  @!P1 LDG.E.EL R10, desc[UR8][R18.64+0xd0] ;  /* 0x0000d008120a9981 */ /* 0x001ee2200c2e1900 */
[----:B------:R-:W-:-:S03]  /*0730*/  MOV R6, RZ ;  /* 0x000000ff00067202 */ /* 0x000fc60000000f00 */
[----:B------:R-:W-:Y:S06]  /*0740*/  BAR.SYNC.DEFER_BLOCKING 0x0 ;  /* 0x0000000000007b1d */ /* 0x000fec0000010000 */
[----:B------:R-:W0:Y:S08]  /*0750*/  @!P1 R2UR UR12, R20 ;  /* 0x00000000140c93c2 */ /* 0x000e3000000e0000 */
[----:B------:R-:W0:Y:S01]  /*0760*/  @!P1 R2UR UR13, R21 ;  /* 0x00000000150d93c2 */ /* 0x000e2200000e0000 */
[----:B-1----:R-:W3:Y:S01]  /*0770*/  @!P1 LDG.E.EL R6, desc[UR10][R18.64+0xe0] ;  /* 0x0000e00a12069981 */ /* 0x002ee2200c2e1900 */
[----:B------:R-:W-:-:S03]  /*0780*/  MOV R25, RZ ;  /* 0x000000ff00197202 */ /* 0x000fc60000000f00 */
[----:B------:R-:W-:Y:S06]  /*0790*/  BAR.SYNC.DEFER_BLOCKING 0x0 ;  /* 0x0000000000007b1d */ /* 0x000fec0000010000 */
[----:B------:R-:W1:Y:S08]  /*07a0*/  @!P1 R2UR UR8, R14 ;  /* 0x000000000e0893c2 */ /* 0x000e7000000e0000 */
[----:B------:R-:W1:Y:S01]  /*07b0*/  @!P1 R2UR UR9, R15 ;  /* 0x000000000f0993c2 */ /* 0x000e6200000e0000 */
[----:B0-----:R-:W3:Y:S01]  /*07c0*/  @!P1 LDG.E.EL R25, desc[UR12][R18.64+0xf0] ;  /* 0x0000f00c12199981 */ /* 0x001ee2200c2e1900 */
[----:B------:R-:W-:-:S03]  /*07d0*/  MOV R24, RZ ;  /* 0x000000ff00187202 */ /* 0x000fc60000000f00 */
[----:B------:R-:W-:Y:S01]  /*07e0*/  BAR.SYNC.DEFER_BLOCKING 0x0 ;  /* 0x0000000000007b1d */ /* 0x000fe20000010000 */
[----:B------:R-:W-:Y:S02]  /*07f0*/  @!P1 MOV R28, 0x0 ;  /* 0x00000000001c9802 */ /* 0x000fe40000000f00 */
[----:B------:R-:W-:-:S03]  /*0800*/  @!P1 MOV R29, 0x14f00000 ;  /* 0x14f00000001d9802 */ /* 0x000fc60000000f00 */
[----:B------:R-:W0:Y:S08]  /*0810*/  @!P1 R2UR UR10, R28 ;  /* 0x000000001c0a93c2 */ /* 0x000e3000000e0000 */
[----:B------:R-:W0:Y:S01]  /*0820*/  @!P1 R2UR UR11, R29 ;  /* 0x000000001d0b93c2 */ /* 0x000e2200000e0000 */
[----:B-1----:R-:W3:Y:S01]  /*0830*/  @!P1 LDG.E.EL R24, desc[UR8][R18.64+0x100] ;  /* 0x0001000812189981 */ /* 0x002ee2200c2e1900 */
[----:B------:R-:W-:-:S03]  /*0840*/  MOV R23, RZ ;  /* 0x000000ff00177202 */ /* 0x000fc60000000f00 */
[----:B------:R-:W-:Y:S06]  /*0850*/  BAR.SYNC.DEFER_BLOCKING 0x0 ;  /* 0x0000000000007b1d */ /* 0x000fec0000010000 */
[----:B------:R-:W1:Y:S08]  /*0860*/  @!P1 R2UR UR8, R26 ;  /* 0x000000001a0893c2 */ /* 0x000e7000000e0000 */
[----:B------:R-:W1:Y:S01]  /*0870*/  @!P1 R2UR UR9, R27 ;  /* 0x000000001b0993c2 */ /* 0x000e6200000e0000 */
[----:B0-----:R-:W3:Y:S04]  /*0880*/  @!P1 LDG.E.EL R23, desc[UR10][R18.64+0x110] ;  /* 0x0001100a12179981 */ /* 0x001ee8200c2e1900 */
[----:B------:R-:W-:Y:S01]  /*0890*/  BAR.SYNC.DEFER_BLOCKING 0x0 ;  /* 0x0000000000007b1d */ /* 0x000fe20000010000 */
[----:B------:R-:W-:-:S05]  /*08a0*/  MOV R22, RZ ;  /* 0x000000ff00167202 */ /* 0x000fca0000000f00 */
[----:B-1----:R-:W3:Y:S04]  /*08b0*/  @!P1 LDG.E.EL R17, desc[UR8][R18.64+0x120] ;  /* 0x0001200812119981 */ /* 0x002ee8200c2e1900 */
[----:B------:R-:W-:Y:S06]  /*08c0*/  BAR.SYNC.DEFER_BLOCKING 0x0 ;  /* 0x0000000000007b1d */ /* 0x000fec0000010000 */
[----:B------:R-:W0:Y:S08]  /*08d0*/  @!P1 R2UR UR10, R14 ;  /* 0x000000000e0a93c2 */ /* 0x000e3000000e0000 */
[----:B------:R-:W0:Y:S01]  /*08e0*/  @!P1 R2UR UR11, R15 ;  /* 0x000000000f0b93c2 */ /* 0x000e2200000e0000 */
[----:B------:R-:W3:Y:S01]  /*08f0*/  @!P1 LDG.E.EL R22, desc[UR12][R18.64+0x130] ;  /* 0x0001300c12169981 */ /* 0x000ee2200c2e1900 */
[----:B------:R-:W-:-:S03]  /*0900*/  CS2R R20, SRZ ;  /* 0x0000000000147805 */ /* 0x000fc6000001ff00 */
[----:B------:R-:W-:Y:S06]  /*0910*/  BAR.SYNC.DEFER_BLOCKING 0x0 ;  /* 0x0000000000007b1d */ /* 0x000fec0000010000 */
[----:B------:R-:W1:Y:S08]  /*0920*/  @!P1 R2UR UR8, R28 ;  /* 0x000000001c0893c2 */ /* 0x000e7000000e0000 */
[----:B------:R-:W1:Y:S01]  /*0930*/  @!P1 R2UR UR9, R29 ;  /* 0x000000001d0993c2 */ /* 0x000e6200000e0000 */
[----:B0-----:R-:W3:Y:S01]  /*0940*/  @!P1 LDG.E.EL R20, desc[UR10][R18.64+0x140] ;  /* 0x0001400a12149981 */ /* 0x001ee2200c2e1900 */
[----:B------:R-:W-:-:S03]  /*0950*/  CS2R R14, SRZ ;  /* 0x00000000000e7805 */ /* 0x000fc6000001ff00 */
[----:B------:R-:W-:Y:S06]  /*0960*/  BAR.SYNC.DEFER_BLOCKING 0x0 ;  /* 0x0000000000007b1d */ /* 0x000fec0000010000 */
        /* <DEDUP_REMOVED lines=8> */
[----:B0-----:R-:W3:Y:S04]  /*09f0*/  @!P1 LDG.E.EL R13, desc[UR12][R18.64+0x160] ;  /* 0x0001600c120d9981 */ /* 0x001ee8200c2e1900 */
[----:B------:R-:W-:Y:S06]  /*0a00*/  BAR.SYNC.DEFER_BLOCKING 0x0 ;  /* 0x0000000000007b1d */ /* 0x000fec0000010000 */
[----:B-1----:R-:W3:Y:S04]  /*0a10*/  @!P1 LDG.E.EL R15, desc[UR10][R18.64+0x170] ;  /* 0x0001700a120f9981 */ /* 0x002ee8200c2e1900 */
[----:B------:R-:W-:Y:S01]  /*0a20*/  BAR.SYNC.DEFER_BLOCKING 0x0 ;  /* 0x0000000000007b1d */ /* 0x000fe20000010000 */
[----:B--2---:R-:W-:-:S05]  /*0a30*/  FFMA R9, R9, R9, RZ ;  /* 0x0000000909097223 */ /* 0x004fca00000000ff */
[----:B------:R0:W1:Y:S01]  /*0a40*/  @!P1 R2UR UR14, R26 ;  /* 0x000000001a0e93c2 */ /* 0x00006200000e0000 */
[----:B------:R-:W2:Y:S07]  /*0a50*/  @!P1 LDG.E.EL R21, desc[UR8][R18.64+0x180] ;  /* 0x0001800812159981 */ /* 0x000eae200c2e1900 */
[----:B------:R0:W0:Y:S08]  /*0a60*/  @!P1 R2UR UR20, R26 ;  /* 0x000000001a1493c2 */ /* 0x00003000000e0000 */
[----:B------:R0:W0:Y:S08]  /*0a70*/  @!P1 R2UR UR22, R26 ;  /* 0x000000001a1693c2 */ /* 0x00003000000e0000 */
[----:B------:R0:W1:Y:S08]  /*0a80*/  @!P1 R2UR UR28, R26 ;  /* 0x000000001a1c93c2 */ /* 0x00007000000e0000 */
[----:B------:R0:W1:Y:S02]  /*0a90*/  @!P1 R2UR UR30, R26 ;  /* 0x000000001a1e93c2 */ /* 0x00006400000e0000 */
[----:B0-----:R-:W-:-:S02]  /*0aa0*/  FSEL R26, R9, RZ, !P1 ;  /* 0x000000ff091a7208 */ /* 0x001fc40004800000 */
[----:B------:R-:W-:Y:S01]  /*0ab0*/  MOV R9, RZ ;  /* 0x000000ff00097202 */ /* 0x000fe20000000f00 */
[----:B------:R-:W-:Y:S06]  /*0ac0*/  BAR.SYNC.DEFER_BLOCKING 0x0 ;  /* 0x0000000000007b1d */ /* 0x000fec0000010000 */
[----:B------:R-:W1:Y:S01]  /*0ad0*/  @!P1 R2UR UR15, R27 ;  /* 0x000000001b0f93c2 */ /* 0x000e6200000e0000 */
[----:B------:R-:W2:Y:S01]  /*0ae0*/  @!P1 LDG.E.EL R9, desc[UR12][R18.64+0x190] ;  /* 0x0001900c12099981 */ /* 0x000ea2200c2e1900 */
[----:B----4-:R-:W-:Y:S01]  /*0af0*/  @!P1 FFMA R26, R35, R35, R26 ;  /* 0x00000023231a9223 */ /* 0x010fe2000000001a */
[----:B------:R-:W-:-:S02]  /*0b00*/  MOV R35, RZ ;  /* 0x000000ff00237202 */ /* 0x000fc40000000f00 */
[----:B------:R-:W-:Y:S01]  /*0b10*/  BAR.SYNC.DEFER_BLOCKING 0x0 ;  /* 0x0000000000007b1d */ /* 0x000fe20000010000 */
[----:B---3--:R-:W-:Y:S01]  /*0b20*/  @!P1 FFMA R26, R11, R11, R26 ;  /* 0x0000000b0b1a9223 */ /* 0x008fe2000000001a */
[----:B------:R-:W-:-:S04]  /*0b30*/  MOV R11, RZ ;  /* 0x000000ff000b7202 */ /* 0x000fc80000000f00 */
[----:B-1----:R-:W3:Y:S04]  /*0b40*/  @!P1 LDG.E.EL R35, desc[UR14][R18.64+0x1a0] ;  /* 0x0001a00e12239981 */ /* 0x002ee8200c2e1900 */
[----:B------:R-:W-:Y:S06]  /*0b50*/  BAR.SYNC.DEFER_BLOCKING 0x0 ;  /* 0x0000000000007b1d */ /* 0x000fec0000010000 */
[----:B------:R-:W0:Y:S08]  /*0b60*/  @!P1 R2UR UR16, R28 ;  /* 0x000000001c1093c2 */ /* 0x000e3000000e0000 */
[----:B------:R-:W0:Y:S01]  /*0b70*/  @!P1 R2UR UR17, R29 ;  /* 0x000000001d1193c2 */ /* 0x000e2200000e0000 */
[----:B------:R-:W4:Y:S07]  /*0b80*/  @!P1 LDG.E.EL R11, desc[UR10][R18.64+0x1b0] ;  /* 0x0001b00a120b9981 */ /* 0x000f2e200c2e1900 */
[----:B------:R1:W0:Y:S08]  /*0b90*/  @!P1 R2UR UR8, R30 ;  /* 0x000000001e0893c2 */ /* 0x00023000000e0000 */
[----:B------:R1:W0:Y:S08]  /*0ba0*/  @!P1 R2UR UR24, R30 ;  /* 0x000000001e1893c2 */ /* 0x00023000000e0000 */
[----:B------:R1:W0:Y:S08]  /*0bb0*/  @!P1 R2UR UR34, R30 ;  /* 0x000000001e2293c2 */ /* 0x00023000000e0000 */
[----:B------:R1:W0:Y:S02]  /*0bc0*/  @!P1 R2UR UR36, R30 ;  /* 0x000000001e2493c2 */ /* 0x00022400000e0000 */
[----:B-1----:R-:W-:-:S05]  /*0bd0*/  MOV R30, R26 ;  /* 0x0000001a001e7202 */ /* 0x002fca0000000f00 */
[----:B------:R-:W-:Y:S01]  /*0be0*/  @!P1 FFMA R30, R34, R34, R30 ;  /* 0x00000022221e9223 */ /* 0x000fe2000000001e */
[----:B------:R-:W-:Y:S01]  /*0bf0*/  MOV R34, RZ ;  /* 0x000000ff00227202 */ /* 0x000fe20000000f00 */
[----:B------:R-:W-:Y:S06]  /*0c00*/  BAR.SYNC.DEFER_BLOCKING 0x0 ;  /* 0x0000000000007b1d */ /* 0x000fec0000010000 */
[----:B------:R-:W1:Y:S08]  /*0c10*/  @!P1 R2UR UR18, R28 ;  /* 0x000000001c1293c2 */ /* 0x000e7000000e0000 */
[----:B------:R-:W1:Y:S01]  /*0c20*/  @!P1 R2UR UR19, R29 ;  /* 0x000000001d1393c2 */ /* 0x000e6200000e0000 */
[----:B0-----:R-:W2:Y:S01]  /*0c30*/  @!P1 LDG.E.EL R34, desc[UR16][R18.64+0x1c0] ;  /* 0x0001c01012229981 */ /* 0x001ea2200c2e1900 */
[----:B------:R-:W-:Y:S01]  /*0c40*/  @!P1 FFMA R30, R7, R7, R30 ;  /* 0x00000007071e9223 */ /* 0x000fe2000000001e */
[----:B------:R-:W-:-:S02]  /*0c50*/  MOV R7, RZ ;  /* 0x000000ff00077202 */ /* 0x000fc40000000f00 */
[----:B------:R-:W-:Y:S06]  /*0c60*/  BAR.SYNC.DEFER_BLOCKING 0x0 ;  /* 0x0000000000007b1d */ /* 0x000fec0000010000 */
[----:B------:R-:W0:Y:S01]  /*0c70*/  @!P1 R2UR UR21, R27 ;  /* 0x000000001b1593c2 */ /* 0x000e2200000e0000 */
[----:B-1----:R-:W2:Y:S01]  /*0c80*/  @!P1 LDG.E.EL R7, desc[UR18][R18.64+0x1d0] ;  /* 0x0001d01212079981 */ /* 0x002ea2200c2e1900 */
[----:B------:R-:W-:Y:S01]  /*0c90*/  @!P1 FFMA R30, R5, R5, R30 ;  /* 0x00000005051e9223 */ /* 0x000fe2000000001e */
[----:B------:R-:W-:Y:S02]  /*0ca0*/  MOV R5, RZ ;  /* 0x000000ff00057202 */ /* 0x000fe40000000f00 */
[----:B------:R-:W-:Y:S06]  /*0cb0*/  BAR.SYNC.DEFER_BLOCKING 0x0 ;  /* 0x0000000000007b1d */ /* 0x000fec0000010000 */
        /* <DEDUP_REMOVED lines=15> */
[----:B------:R-:W0:Y:S08]  /*0db0*/  @!P1 R2UR UR26, R28 ;  /* 0x000000001c1a93c2 */ /* 0x000e3000000e0000 */
[----:B------:R-:W0:Y:S01]  /*0dc0*/  @!P1 R2UR UR27, R29 ;  /* 0x000000001d1b93c2 */ /* 0x000e2200000e0000 */
[----:B-1----:R-:W2:Y:S01]  /*0dd0*/  @!P1 LDG.E.EL R16, desc[UR24][R18.64+0x210] ;  /* 0x0002101812109981 */ /* 0x002ea2200c2e1900 */
[----:B------:R-:W-:Y:S01]  /*0de0*/  @!P1 FFMA R30, R32, R32, R30 ;  /* 0x00000020201e9223 */ /* 0x000fe2000000001e */
[----:B------:R-:W-:-:S02]  /*0df0*/  MOV R32, RZ ;  /* 0x000000ff00207202 */ /* 0x000fc40000000f00 */
[----:B------:R-:W-:Y:S06]  /*0e00*/  BAR.SYNC.DEFER_BLOCKING 0x0 ;  /* 0x0000000000007b1d */ /* 0x000fec0000010000 */
[----:B------:R-:W1:Y:S01]  /*0e10*/  @!P1 R2UR UR29, R27 ;  /* 0x000000001b1d93c2 */ /* 0x000e6200000e0000 */
[----:B0-----:R-:W2:Y:S07]  /*0e20*/  @!P1 LDG.E.EL R32, desc[UR26][R18.64+0x220] ;  /* 0x0002201a12209981 */ /* 0x001eae200c2e1900 */
[----:B------:R0:W0:Y:S08]  /*0e30*/  @!P1 R2UR UR32, R28 ;  /* 0x000000001c2093c2 */ /* 0x00003000000e0000 */
[----:B------:R0:W1:Y:S08]  /*0e40*/  @!P1 R2UR UR12, R28 ;  /* 0x000000001c0c93c2 */ /* 0x00007000000e0000 */
[----:B------:R0:W1:Y:S02]  /*0e50*/  @!P1 R2UR UR8, R28 ;  /* 0x000000001c0893c2 */ /* 0x00006400000e0000 */
[----:B0-----:R-:W-:Y:S01]  /*0e60*/  MOV R28, RZ ;  /* 0x000000ff001c7202 */ /* 0x001fe20000000f00 */
[----:B------:R-:W-:Y:S06]  /*0e70*/  BAR.SYNC.DEFER_BLOCKING 0x0 ;  /* 0x0000000000007b1d */ /* 0x000fec0000010000 */
[----:B------:R-:W0:Y:S01]  /*0e80*/  @!P1 R2UR UR31, R27 ;  /* 0x000000001b1f93c2 */ /* 0x000e2200000e0000 */
[----:B------:R-:W-:Y:S01]  /*0e90*/  @!P1 FFMA R30, R37, R37, R30 ;  /* 0x00000025251e9223 */ /* 0x000fe2000000001e */
[----:B-1----:R-:W2:Y:S06]  /*0ea0*/  @!P1 LDG.E.EL R28, desc[UR28][R18.64+0x230] ;  /* 0x0002301c121c9981 */ /* 0x002eac200c2e1900 */
[----:B------:R1:W0:Y:S08]  /*0eb0*/  @!P1 R2UR UR33, R29 ;  /* 0x000000001d2193c2 */ /* 0x00023000000e0000 */
[----:B------:R1:W0:Y:S08]  /*0ec0*/  @!P1 R2UR UR13, R29 ;  /* 0x000000001d0d93c2 */ /* 0x00023000000e0000 */
[----:B------:R1:W0:Y:S02]  /*0ed0*/  @!P1 R2UR UR9, R29 ;  /* 0x000000001d0993c2 */ /* 0x00022400000e0000 */
[----:B-1----:R-:W-:-:S05]  /*0ee0*/  MOV R29, R30 ;  /* 0x0000001e001d7202 */ /* 0x002fca0000000f00 */
[----:B------:R-:W-:Y:S01]  /*0ef0*/  @!P1 FFMA R29, R12, R12, R29 ;  /* 0x0000000c0c1d9223 */ /* 0x000fe2000000001d */
[----:B------:R-:W-:Y:S01]  /*0f00*/  MOV R12, RZ ;  /* 0x000000ff000c7202 */ /* 0x000fe20000000f00 */
[----:B------:R-:W-:Y:S02]  /*0f10*/  BAR.SYNC.DEFER_BLOCKING 0x0 ;  /* 0x0000000000007b1d */ /* 0x000fe40000010000 */
[----:B------:R-:W-:-:S04]  /*0f20*/  @!P1 FFMA R29, R36, R36, R29 ;  /* 0x00000024241d9223 */ /* 0x000fc8000000001d */
[----:B0-----:R-:W2:Y:S01]  /*0f30*/  @!P1 LDG.E.EL R12, desc[UR30][R18.64+0x240] ;  /* 0x0002401e120c9981 */ /* 0x001ea2200c2e1900 */
[----:B------:R-:W-:Y:S02]  /*0f40*/  MOV R37, R29 ;  /* 0x0000001d00257202 */ /* 0x000fe40000000f00 */
[----:B------:R-:W-:Y:S01]  /*0f50*/  MOV R29, RZ ;  /* 0x000000ff001d7202 */ /* 0x000fe20000000f00 */
[----:B------:R-:W-:Y:S06]  /*0f60*/  BAR.SYNC.DEFER_BLOCKING 0x0 ;  /* 0x0000000000007b1d */ /* 0x000fec0000010000 */
[----:B------:R-:W0:Y:S01]  /*0f70*/  @!P1 R2UR UR35, R31 ;  /* 0x000000001f2393c2 */ /* 0x000e2200000e0000 */
[----:B------:R-:W2:Y:S01]  /*0f80*/  @!P1 LDG.E.EL R29, desc[UR32][R18.64+0x250] ;  /* 0x00025020121d9981 */ /* 0x000ea2200c2e1900 */
[----:B------:R-:W-:Y:S01]  /*0f90*/  @!P1 FFMA R37, R10, R10, R37 ;  /* 0x0000000a0a259223 */ /* 0x000fe20000000025 */
[----:B------:R-:W-:-:S02]  /*0fa0*/  MOV R10, RZ ;  /* 0x000000ff000a7202 */ /* 0x000fc40000000f00 */
[----:B------:R-:W-:Y:S06]  /*0fb0*/  BAR.SYNC.DEFER_BLOCKING 0x0 ;  /* 0x0000000000007b1d */ /* 0x000fec0000010000 */
[----:B------:R-:W1:Y:S01]  /*0fc0*/  @!P1 R2UR UR37, R31 ;  /* 0x000000001f2593c2 */ /* 0x000e6200000e0000 */
[----:B0-----:R-:W2:Y:S01]  /*0fd0*/  @!P1 LDG.E.EL R10, desc[UR34][R18.64+0x260] ;  /* 0x00026022120a9981 */ /* 0x001ea2200c2e1900 */
[----:B------:R-:W-:Y:S01]  /*0fe0*/  @!P1 FFMA R37, R6, R6, R37 ;  /* 0x0000000606259223 */ /* 0x000fe20000000025 */
[----:B------:R-:W-:Y:S02]  /*0ff0*/  MOV R6, RZ ;  /* 0x000000ff00067202 */ /* 0x000fe40000000f00 */
[----:B------:R-:W-:Y:S01]  /*1000*/  BAR.SYNC.DEFER_BLOCKING 0x0 ;  /* 0x0000000000007b1d */ /* 0x000fe20000010000 */
[----:B------:R-:W-:-:S05]  /*1010*/  @!P1 MOV R26, 0x0 ;  /* 0x00000000001a9802 */ /* 0x000fca0000000f00 */
[----:B------:R0:W3:Y:S01]  /*1020*/  @!P1 R2UR UR17, R31 ;  /* 0x000000001f1193c2 */ /* 0x0000e200000e0000 */
[----:B-1----:R-:W4:Y:S01]  /*1030*/  @!P1 LDG.E.EL R6, desc[UR36][R18.64+0x270] ;  /* 0x0002702412069981 */ /* 0x002f22200c2e1900 */
[----:B0-----:R-:W-:-:S03]  /*1040*/  MOV R31, RZ ;  /* 0x000000ff001f7202 */ /* 0x001fc60000000f00 */
[----:B------:R-:W-:Y:S06]  /*1050*/  BAR.SYNC.DEFER_BLOCKING 0x0 ;  /* 0x0000000000007b1d */ /* 0x000fec0000010000 */
[----:B------:R-:W0:Y:S08]  /*1060*/  @!P1 R2UR UR10, R26 ;  /* 0x000000001a0a93c2 */ /* 0x000e3000000e0000 */
[----:B------:R1:W0:Y:S01]  /*1070*/  @!P1 R2UR UR11, R27 ;  /* 0x000000001b0b93c2 */ /* 0x00022200000e0000 */
[----:B------:R-:W4:Y:S07]  /*1080*/  @!P1 LDG.E.EL R31, desc[UR12][R18.64+0x280] ;  /* 0x0002800c121f9981 */ /* 0x000f2e200c2e1900 */
[----:B------:R1:W0:Y:S02]  /*1090*/  @!P1 R2UR UR19, R27 ;  /* 0x000000001b1393c2 */ /* 0x00022400000e0000 */
[----:B-1----:R-:W-:Y:S01]  /*10a0*/  MOV R27, RZ ;  /* 0x000000ff001b7202 */ /* 0x002fe20000000f00 */
[----:B------:R-:W-:Y:S01]  /*10b0*/  BAR.SYNC.DEFER_BLOCKING 0x0 ;  /* 0x0000000000007b1d */ /* 0x000fe20000010000 */
[----:B------:R-:W-:-:S05]  /*10c0*/  @!P1 MOV R30, 0x0 ;  /* 0x00000000001e9802 */ /* 0x000fca0000000f00 */
[----:B------:R1:W3:Y:S02]  /*10d0*/  @!P1 R2UR UR16, R30 ;  /* 0x000000001e1093c2 */ /* 0x0002e400000e0000 */
[----:B-1----:R-:W-:Y:S01]  /*10e0*/  MOV R30, R37 ;  /* 0x00000025001e7202 */ /* 0x002fe20000000f00 */
[----:B0-----:R-:W4:Y:S04]  /*10f0*/  @!P1 LDG.E.EL R27, desc[UR10][R18.64+0x290] ;  /* 0x0002900a121b9981 */ /* 0x001f28200c2e1900 */
[----:B------:R-:W-:-:S04]  /*1100*/  @!P1 FFMA R30, R25, R25, R30 ;  /* 0x00000019191e9223 */ /* 0x000fc8000000001e */
[----:B------:R-:W-:Y:S02]  /*1110*/  @!P1 FFMA R30, R24, R24, R30 ;  /* 0x00000018181e9223 */ /* 0x000fe4000000001e */
[----:B------:R-:W-:Y:S01]  /*1120*/  CS2R R24, SRZ ;  /* 0x0000000000187805 */ /* 0x000fe2000001ff00 */
[----:B------:R-:W-:Y:S06]  /*1130*/  BAR.SYNC.DEFER_BLOCKING 0x0 ;  /* 0x0000000000007b1d */ /* 0x000fec0000010000 */
[----:B------:R-:W0:Y:S01]  /*1140*/  @!P1 R2UR UR14, R26 ;  /* 0x000000001a0e93c2 */ /* 0x000e2200000e0000 */
[----:B------:R-:W-:Y:S01]  /*1150*/  @!P1 FFMA R30, R23, R23, R30 ;  /* 0x00000017171e9223 */ /* 0x000fe2000000001e */
[----:B------:R-:W4:Y:S03]  /*1160*/  @!P1 LDG.E.EL R24, desc[UR8][R18.64+0x2a0] ;  /* 0x0002a00812189981 */ /* 0x000f26200c2e1900 */
[----:B------:R-:W-:Y:S01]  /*1170*/  @!P1 FFMA R30, R17, R17, R30 ;  /* 0x00000011111e9223 */ /* 0x000fe2000000001e */
[----:B------:R-:W-:Y:S01]  /*1180*/  MOV R17, RZ ;  /* 0x000000ff00117202 */ /* 0x000fe20000000f00 */
[----:B------:R-:W-:Y:S06]  /*1190*/  BAR.SYNC.DEFER_BLOCKING 0x0 ;  /* 0x0000000000007b1d */ /* 0x000fec0000010000 */
[----:B0-----:R-:W4:Y:S04]  /*11a0*/  @!P1 LDG.E.EL R17, desc[UR14][R18.64+0x2b0] ;  /* 0x0002b00e12119981 */ /* 0x001f28200c2e1900 */
[----:B------:R-:W-:Y:S06]  /*11b0*/  BAR.SYNC.DEFER_BLOCKING 0x0 ;  /* 0x0000000000007b1d */ /* 0x000fec0000010000 */
[----:B------:R-:W0:Y:S01]  /*11c0*/  @!P1 R2UR UR18, R26 ;  /* 0x000000001a1293c2 */ /* 0x000e2200000e0000 */
[----:B---3--:R-:W3:Y:S01]  /*11d0*/  @!P1 LDG.E.EL R25, desc[UR16][R18.64+0x2c0] ;  /* 0x0002c01012199981 */ /* 0x008ee2200c2e1900 */
[----:B------:R-:W-:-:S02]  /*11e0*/  MOV R23, R30 ;  /* 0x0000001e00177202 */ /* 0x000fc40000000f00 */
[----:B------:R-:W-:Y:S01]  /*11f0*/  MOV R30, RZ ;  /* 0x000000ff001e7202 */ /* 0x000fe20000000f00 */
[----:B------:R-:W-:Y:S01]  /*1200*/  BAR.SYNC.DEFER_BLOCKING 0x0 ;  /* 0x0000000000007b1d */ /* 0x000fe20000010000 */
[----:B------:R-:W-:Y:S02]  /*1210*/  @!P1 MOV R36, 0x0 ;  /* 0x0000000000249802 */ /* 0x000fe40000000f00 */
[----:B------:R-:W-:-:S03]  /*1220*/  @!P1 MOV R37, 0x14f00000 ;  /* 0x14f0000000259802 */ /* 0x000fc60000000f00 */
[----:B------:R-:W1:Y:S08]  /*1230*/  @!P1 R2UR UR12, R36 ;  /* 0x00000000240c93c2 */ /* 0x000e7000000e0000 */
[----:B------:R-:W1:Y:S01]  /*1240*/  @!P1 R2UR UR13, R37 ;  /* 0x00000000250d93c2 */ /* 0x000e6200000e0000 */
[----:B0-----:R-:W3:Y:S01]  /*1250*/  @!P1 LDG.E.EL R30, desc[UR18][R18.64+0x2d0] ;  /* 0x0002d012121e9981 */ /* 0x001ee2200c2e1900 */
[----:B------:R-:W-:-:S03]  /*1260*/  MOV R26, RZ ;  /* 0x000000ff001a7202 */ /* 0x000fc60000000f00 */
[----:B------:R-:W-:Y:S01]  /*1270*/  BAR.SYNC.DEFER_BLOCKING 0x0 ;  /* 0x0000000000007b1d */ /* 0x000fe20000010000 */
[----:B------:R-:W-:-:S05]  /*1280*/  @!P1 FFMA R23, R22, R22, R23 ;  /* 0x0000001616179223 */ /* 0x000fca0000000017 */
[----:B------:R-:W0:Y:S01]  /*1290*/  @!P1 R2UR UR8, R36 ;  /* 0x00000000240893c2 */ /* 0x000e2200000e0000 */
[----:B------:R-:W-:-:S07]  /*12a0*/  @!P1 FFMA R23, R20, R20, R23 ;  /* 0x0000001414179223 */ /* 0x000fce0000000017 */
[----:B------:R-:W0:Y:S01]  /*12b0*/  @!P1 R2UR UR9, R37 ;  /* 0x00000000250993c2 */ /* 0x000e2200000e0000 */
[----:B------:R-:W-:Y:S01]  /*12c0*/  MOV R20, R23 ;  /* 0x0000001700147202 */ /* 0x000fe20000000f00 */
[----:B-1----:R-:W3:Y:S04]  /*12d0*/  @!P1 LDG.E.EL R26, desc[UR12][R18.64+0x2e0] ;  /* 0x0002e00c121a9981 */ /* 0x002ee8200c2e1900 */
[----:B------:R-:W-:-:S04]  /*12e0*/  @!P1 FFMA R20, R14, R14, R20 ;  /* 0x0000000e0e149223 */ /* 0x000fc80000000014 */
[----:B------:R-:W-:Y:S01]  /*12f0*/  @!P1 FFMA R20, R13, R13, R20 ;  /* 0x0000000d0d149223 */ /* 0x000fe20000000014 */
[----:B------:R-:W-:Y:S01]  /*1300*/  MOV R13, RZ ;  /* 0x000000ff000d7202 */ /* 0x000fe20000000f00 */
[----:B------:R-:W-:Y:S06]  /*1310*/  BAR.SYNC.DEFER_BLOCKING 0x0 ;  /* 0x0000000000007b1d */ /* 0x000fec0000010000 */
[----:B------:R1:W2:Y:S08]  /*1320*/  @!P1 R2UR UR10, R36 ;  /* 0x00000000240a93c2 */ /* 0x0002b000000e0000 */
[----:B------:R-:W2:Y:S01]  /*1330*/  @!P1 R2UR UR11, R37 ;  /* 0x00000000250b93c2 */ /* 0x000ea200000e0000 */
[----:B0-----:R-:W3:Y:S01]  /*1340*/  @!P1 LDG.E.EL R13, desc[UR8][R18.64+0x2f0] ;  /* 0x0002f008120d9981 */ /* 0x001ee2200c2e1900 */
[----:B-1----:R-:W-:-:S05]  /*1350*/  MOV R36, R20 ;  /* 0x0000001400247202 */ /* 0x002fca0000000f00 */
[----:B------:R-:W-:Y:S02]  /*1360*/  @!P1 FFMA R36, R15, R15, R36 ;  /* 0x0000000f0f249223 */ /* 0x000fe40000000024 */
[----:B------:R-:W-:Y:S01]  /*1370*/  CS2R R14, SRZ ;  /* 0x00000000000e7805 */ /* 0x000fe2000001ff00 */
[----:B------:R-:W-:Y:S01]  /*1380*/  BAR.SYNC.DEFER_BLOCKING 0x0 ;  /* 0x0000000000007b1d */ /* 0x000fe20000010000 */
[----:B------:R-:W-:Y:S02]  /*1390*/  @!P1 MOV R22, 0x0 ;  /* 0x0000000000169802 */ /* 0x000fe40000000f00 */
[----:B------:R-:W-:-:S03]  /*13a0*/  @!P1 MOV R23, 0x14f00000 ;  /* 0x14f0000000179802 */ /* 0x000fc60000000f00 */
[----:B------:R-:W0:Y:S08]  /*13b0*/  @!P1 R2UR UR12, R22 ;  /* 0x00000000160c93c2 */ /* 0x000e3000000e0000 */
[----:B------:R-:W0:Y:S01]  /*13c0*/  @!P1 R2UR UR13, R23 ;  /* 0x00000000170d93c2 */ /* 0x000e2200000e0000 */
[----:B--2---:R-:W2:Y:S04]  /*13d0*/  @!P1 LDG.E.EL R15, desc[UR10][R18.64+0x300] ;  /* 0x0003000a120f9981 */ /* 0x004ea8200c2e1900 */
[----:B------:R-:W-:Y:S01]  /*13e0*/  BAR.SYNC.DEFER_BLOCKING 0x0 ;  /* 0x0000000000007b1d */ /* 0x000fe20000010000 */
[----:B------:R-:W-:Y:S01]  /*13f0*/  @!P1 FFMA R36, R21, R21, R36 ;  /* 0x0000001515249223 */ /* 0x000fe20000000024 */
[----:B------:R-:W-:-:S02]  /*1400*/  @!P1 MOV R20, 0x0 ;  /* 0x0000000000149802 */ /* 0x000fc40000000f00 */
[----:B------:R-:W-:Y:S02]  /*1410*/  @!P1 MOV R21, 0x14f00000 ;  /* 0x14f0000000159802 */ /* 0x000fe40000000f00 */
[----:B------:R1:W1:Y:S08]  /*1420*/  @!P1 R2UR UR8, R20 ;  /* 0x00000000140893c2 */ /* 0x00027000000e0000 */
[----:B------:R-:W1:Y:S01]  /*1430*/  @!P1 R2UR UR9, R21 ;  /* 0x00000000150993c2 */ /* 0x000e6200000e0000 */
[----:B0-----:R-:W2:Y:S07]  /*1440*/  @!P1 LDG.E.EL R14, desc[UR12][R18.64+0x310] ;  /* 0x0003100c120e9981 */ /* 0x001eae200c2e1900 */
[----:B------:R1:W0:Y:S08]  /*1450*/  @!P1 R2UR UR14, R20 ;  /* 0x00000000140e93c2 */ /* 0x00023000000e0000 */
[----:B------:R1:W0:Y:S08]  /*1460*/  @!P1 R2UR UR18, R20 ;  /* 0x00000000141293c2 */ /* 0x00023000000e0000 */
[----:B------:R1:W0:Y:S02]  /*1470*/  @!P1 R2UR UR20, R20 ;  /* 0x00000000141493c2 */ /* 0x00022400000e0000 */
[----:B-1----:R-:W-:-:S05]  /*1480*/  MOV R20, R36 ;  /* 0x0000002400147202 */ /* 0x002fca0000000f00 */
[----:B------:R-:W-:Y:S01]  /*1490*/  @!P1 FFMA R20, R9, R9, R20 ;  /* 0x0000000909149223 */ /* 0x000fe20000000014 */
[----:B------:R-:W-:Y:S01]  /*14a0*/  MOV R9, RZ ;  /* 0x000000ff00097202 */ /* 0x000fe20000000f00 */
[----:B------:R-:W-:Y:S06]  /*14b0*/  BAR.SYNC.DEFER_BLOCKING 0x0 ;  /* 0x0000000000007b1d */ /* 0x000fec0000010000 */
[----:B------:R-:W1:Y:S01]  /*14c0*/  @!P1 R2UR UR10, R22 ;  /* 0x00000000160a93c2 */ /* 0x000e6200000e0000 */
[----:B------:R-:W-:-:S07]  /*14d0*/  @!P1 MOV R36, 0x0 ;  /* 0x0000000000249802 */ /* 0x000fce0000000f00 */
[----:B------:R-:W1:Y:S01]  /*14e0*/  @!P1 R2UR UR11, R23 ;  /* 0x00000000170b93c2 */ /* 0x000e6200000e0000 */
[----:B------:R-:W-:Y:S01]  /*14f0*/  @!P1 FFMA R20, R35, R35, R20 ;  /* 0x0000002323149223 */ /* 0x000fe20000000014 */
[----:B------:R-:W2:Y:S06]  /*1500*/  @!P1 LDG.E.EL R9, desc[UR8][R18.64+0x320] ;  /* 0x0003200812099981 */ /* 0x000eac200c2e1900 */
[----:B------:R0:W1:Y:S08]  /*1510*/  @!P1 R2UR UR24, R36 ;  /* 0x00000000241893c2 */ /* 0x00007000000e0000 */
[----:B------:R0:W1:Y:S02]  /*1520*/  @!P1 R2UR UR28, R36 ;  /* 0x00000000241c93c2 */ /* 0x00006400000e0000 */
[----:B0-----:R-:W-:-:S05]  /*1530*/  MOV R36, R20 ;  /* 0x0000001400247202 */ /* 0x001fca0000000f00 */
[----:B----4-:R-:W-:Y:S01]  /*1540*/  @!P1 FFMA R36, R11, R11, R36 ;  /* 0x0000000b0b249223 */ /* 0x010fe20000000024 */
[----:B------:R-:W-:Y:S01]  /*1550*/  MOV R11, RZ ;  /* 0x000000ff000b7202 */ /* 0x000fe20000000f00 */
[----:B------:R-:W-:Y:S02]  /*1560*/  BAR.SYNC.DEFER_BLOCKING 0x0 ;  /* 0x0000000000007b1d */ /* 0x000fe40000010000 */
[----:B------:R-:W-:-:S04]  /*1570*/  @!P1 FFMA R36, R34, R34, R36 ;  /* 0x0000002222249223 */ /* 0x000fc80000000024 */
[----:B------:R0:W4:Y:S01]  /*1580*/  @!P1 R2UR UR25, R37 ;  /* 0x00000000251993c2 */ /* 0x00012200000e0000 */
[----:B-1----:R-:W2:Y:S07]  /*1590*/  @!P1 LDG.E.EL R11, desc[UR10][R18.64+0x330] ;  /* 0x0003300a120b9981 */ /* 0x002eae200c2e1900 */
[----:B------:R0:W1:Y:S02]  /*15a0*/  @!P1 R2UR UR29, R37 ;  /* 0x00000000251d93c2 */ /* 0x00006400000e0000 */
[----:B0-----:R-:W-:-:S02]  /*15b0*/  MOV R37, R36 ;  /* 0x0000002400257202 */ /* 0x001fc40000000f00 */
[----:B------:R-:W-:Y:S01]  /*15c0*/  MOV R36, RZ ;  /* 0x000000ff00247202 */ /* 0x000fe20000000f00 */
[----:B------:R-:W-:Y:S06]  /*15d0*/  BAR.SYNC.DEFER_BLOCKING 0x0 ;  /* 0x0000000000007b1d */ /* 0x000fec0000010000 */
[----:B------:R-:W0:Y:S01]  /*15e0*/  @!P1 R2UR UR15, R21 ;  /* 0x00000000150f93c2 */ /* 0x000e2200000e0000 */
[----:B------:R-:W-:Y:S01]  /*15f0*/  @!P1 FFMA R37, R7, R7, R37 ;  /* 0x0000000707259223 */ /* 0x000fe20000000025 */
[----:B------:R-:W2:Y:S03]  /*1600*/  @!P1 LDG.E.EL R36, desc[UR12][R18.64+0x340] ;  /* 0x0003400c12249981 */ /* 0x000ea6200c2e1900 */
[----:B------:R-:W-:Y:S01]  /*1610*/  @!P1 FFMA R37, R5, R5, R37 ;  /* 0x0000000505259223 */ /* 0x000fe20000000025 */
[----:B------:R-:W-:Y:S01]  /*1620*/  MOV R5, RZ ;  /* 0x000000ff00057202 */ /* 0x000fe20000000f00 */
[----:B------:R-:W-:Y:S06]  /*1630*/  BAR.SYNC.DEFER_BLOCKING 0x0 ;  /* 0x0000000000007b1d */ /* 0x000fec0000010000 */
[----:B------:R-:W1:Y:S08]  /*1640*/  @!P1 R2UR UR16, R22 ;  /* 0x00000000161093c2 */ /* 0x000e7000000e0000 */
[----:B------:R-:W1:Y:S01]  /*1650*/  @!P1 R2UR UR17, R23 ;  /* 0x00000000171193c2 */ /* 0x000e6200000e0000 */
[----:B0-----:R-:W2:Y:S01]  /*1660*/  @!P1 LDG.E.EL R5, desc[UR14][R18.64+0x350] ;  /* 0x0003500e12059981 */ /* 0x001ea2200c2e1900 */
[----:B------:R-:W-:-:S03]  /*1670*/  MOV R7, RZ ;  /* 0x000000ff00077202 */ /* 0x000fc60000000f00 */
        /* <DEDUP_REMOVED lines=16> */
[----:B------:R-:W-:Y:S01]  /*1780*/  BAR.SYNC.DEFER_BLOCKING 0x0 ;  /* 0x0000000000007b1d */ /* 0x000fe20000010000 */
[----:B------:R-:W-:Y:S01]  /*1790*/  @!P1 FFMA R37, R32, R32, R37 ;  /* 0x0000002020259223 */ /* 0x000fe20000000025 */
[----:B------:R-:W-:-:S04]  /*17a0*/  MOV R32, RZ ;  /* 0x000000ff00207202 */ /* 0x000fc80000000f00 */
[----:B0-----:R-:W2:Y:S04]  /*17b0*/  @!P1 LDG.E.EL R16, desc[UR22][R18.64+0x390] ;  /* 0x0003901612109981 */ /* 0x001ea8200c2e1900 */
[----:B------:R-:W-:Y:S06]  /*17c0*/  BAR.SYNC.DEFER_BLOCKING 0x0 ;  /* 0x0000000000007b1d */ /* 0x000fec0000010000 */
[----:B------:R-:W0:Y:S08]  /*17d0*/  @!P1 R2UR UR26, R22 ;  /* 0x00000000161a93c2 */ /* 0x000e3000000e0000 */
[----:B------:R-:W0:Y:S01]  /*17e0*/  @!P1 R2UR UR27, R23 ;  /* 0x00000000171b93c2 */ /* 0x000e2200000e0000 */
[----:B----4-:R-:W4:Y:S01]  /*17f0*/  @!P1 LDG.E.EL R32, desc[UR24][R18.64+0x3a0] ;  /* 0x0003a01812209981 */ /* 0x010f22200c2e1900 */
[----:B------:R-:W-:-:S02]  /*1800*/  @!P1 MOV R34, 0x0 ;  /* 0x0000000000229802 */ /* 0x000fc40000000f00 */
[----:B------:R-:W-:-:S04]  /*1810*/  @!P1 MOV R35, 0x14f00000 ;  /* 0x14f0000000239802 */ /* 0x000fc80000000f00 */
[----:B------:R1:W0:Y:S08]  /*1820*/  @!P1 R2UR UR32, R34 ;  /* 0x00000000222093c2 */ /* 0x00023000000e0000 */
[----:B------:R1:W0:Y:S08]  /*1830*/  @!P1 R2UR UR33, R35 ;  /* 0x00000000232193c2 */ /* 0x00023000000e0000 */
[----:B------:R1:W0:Y:S08]  /*1840*/  @!P1 R2UR UR16, R34 ;  /* 0x00000000221093c2 */ /* 0x00023000000e0000 */
[----:B------:R1:W0:Y:S02]  /*1850*/  @!P1 R2UR UR17, R35 ;  /* 0x00000000231193c2 */ /* 0x00022400000e0000 */
[----:B-1----:R-:W-:Y:S01]  /*1860*/  CS2R R34, SRZ ;  /* 0x0000000000227805 */ /* 0x002fe2000001ff00 */
[----:B------:R-:W-:Y:S01]  /*1870*/  BAR.SYNC.DEFER_BLOCKING 0x0 ;  /* 0x0000000000007b1d */ /* 0x000fe20000010000 */
[----:B------:R-:W-:Y:S01]  /*1880*/  @!P1 FFMA R37, R28, R28, R37 ;  /* 0x0000001c1c259223 */ /* 0x000fe20000000025 */
[----:B------:R-:W-:-:S04]  /*1890*/  MOV R28, RZ ;  /* 0x000000ff001c7202 */ /* 0x000fc80000000f00 */
[----:B0-----:R-:W2:Y:S04]  /*18a0*/  @!P1 LDG.E.EL R34, desc[UR26][R18.64+0x3b0] ;  /* 0x0003b01a12229981 */ /* 0x001ea8200c2e1900 */
[----:B------:R-:W-:Y:S01]  /*18b0*/  BAR.SYNC.DEFER_BLOCKING 0x0 ;  /* 0x0000000000007b1d */ /* 0x000fe20000010000 */
[----:B------:R-:W-:-:S05]  /*18c0*/  @!P1 MOV R20, 0x0 ;  /* 0x0000000000149802 */ /* 0x000fca0000000f00 */
[----:B------:R-:W0:Y:S01]  /*18d0*/  @!P1 R2UR UR8, R20 ;  /* 0x00000000140893c2 */ /* 0x000e2200000e0000 */
[----:B------:R-:W2:Y:S01]  /*18e0*/  @!P1 LDG.E.EL R28, desc[UR28][R18.64+0x3c0] ;  /* 0x0003c01c121c9981 */ /* 0x000ea2200c2e1900 */
[----:B------:R-:W-:Y:S01]  /*18f0*/  @!P1 FFMA R37, R12, R12, R37 ;  /* 0x0000000c0c259223 */ /* 0x000fe20000000025 */
[----:B------:R-:W-:Y:S02]  /*1900*/  MOV R12, RZ ;  /* 0x000000ff000c7202 */ /* 0x000fe40000000f00 */
[----:B------:R-:W-:Y:S06]  /*1910*/  BAR.SYNC.DEFER_BLOCKING 0x0 ;  /* 0x0000000000007b1d */ /* 0x000fec0000010000 */
[----:B------:R-:W1:Y:S08]  /*1920*/  @!P1 R2UR UR30, R22 ;  /* 0x00000000161e93c2 */ /* 0x000e7000000e0000 */
[----:B------:R-:W1:Y:S01]  /*1930*/  @!P1 R2UR UR31, R23 ;  /* 0x00000000171f93c2 */ /* 0x000e6200000e0000 */
[----:B0-----:R-:W2:Y:S01]  /*1940*/  @!P1 LDG.E.EL R12, desc[UR8][R18.64+0x3d0] ;  /* 0x0003d008120c9981 */ /* 0x001ea2200c2e1900 */
[----:B------:R-:W-:Y:S01]  /*1950*/  @!P1 FFMA R37, R29, R29, R37 ;  /* 0x0000001d1d259223 */ /* 0x000fe20000000025 */
[----:B------:R-:W-:-:S02]  /*1960*/  MOV R29, RZ ;  /* 0x000000ff001d7202 */ /* 0x000fc40000000f00 */
[----:B------:R-:W-:Y:S01]  /*1970*/  BAR.SYNC.DEFER_BLOCKING 0x0 ;  /* 0x0000000000007b1d */ /* 0x000fe20000010000 */
[----:B------:R-:W-:Y:S01]  /*1980*/  @!P1 FFMA R37, R10, R10, R37 ;  /* 0x0000000a0a259223 */ /* 0x000fe20000000025 */
[----:B------:R-:W-:-:S04]  /*1990*/  MOV R10, RZ ;  /* 0x000000ff000a7202 */ /* 0x000fc80000000f00 */
[----:B-1----:R-:W2:Y:S04]  /*19a0*/  @!P1 LDG.E.EL R29, desc[UR30][R18.64+0x3e0] ;  /* 0x0003e01e121d9981 */ /* 0x002ea8200c2e1900 */
[----:B------:R-:W-:Y:S06]  /*19b0*/  BAR.SYNC.DEFER_BLOCKING 0x0 ;  /* 0x0000000000007b1d */ /* 0x000fec0000010000 */
[----:B------:R-:W0:Y:S08]  /*19c0*/  @!P1 R2UR UR10, R20 ;  /* 0x00000000140a93c2 */ /* 0x000e3000000e0000 */
[----:B------:R-:W0:Y:S01]  /*19d0*/  @!P1 R2UR UR11, R21 ;  /* 0x00000000150b93c2 */ /* 0x000e2200000e0000 */
[----:B------:R-:W2:Y:S01]  /*19e0*/  @!P1 LDG.E.EL R10, desc[UR32][R18.64+0x3f0] ;  /* 0x0003f020120a9981 */ /* 0x000ea2200c2e1900 */
[----:B------:R-:W-:Y:S01]  /*19f0*/  @!P1 FFMA R37, R6, R6, R37 ;  /* 0x0000000606259223 */ /* 0x000fe20000000025 */
[----:B------:R-:W-:-:S02]  /*1a00*/  MOV R6, RZ ;  /* 0x000000ff00067202 */ /* 0x000fc40000000f00 */
[----:B------:R-:W-:Y:S06]  /*1a10*/  BAR.SYNC.DEFER_BLOCKING 0x0 ;  /* 0x0000000000007b1d */ /* 0x000fec0000010000 */
[----:B------:R-:W1:Y:S08]  /*1a20*/  @!P1 R2UR UR12, R20 ;  /* 0x00000000140c93c2 */ /* 0x000e7000000e0000 */
[----:B------:R-:W1:Y:S01]  /*1a30*/  @!P1 R2UR UR13, R21 ;  /* 0x00000000150d93c2 */ /* 0x000e6200000e0000 */
[----:B0-----:R-:W2:Y:S01]  /*1a40*/  @!P1 LDG.E.EL R6, desc[UR10][R18.64+0x400] ;  /* 0x0004000a12069981 */ /* 0x001ea2200c2e1900 */
[----:B------:R-:W-:Y:S01]  /*1a50*/  @!P1 FFMA R37, R31, R31, R37 ;  /* 0x0000001f1f259223 */ /* 0x000fe20000000025 */
[----:B------:R-:W-:-:S02]  /*1a60*/  MOV R31, RZ ;  /* 0x000000ff001f7202 */ /* 0x000fc40000000f00 */
[----:B------:R-:W-:Y:S06]  /*1a70*/  BAR.SYNC.DEFER_BLOCKING 0x0 ;  /* 0x0000000000007b1d */ /* 0x000fec0000010000 */
[----:B------:R-:W0:Y:S08]  /*1a80*/  @!P1 R2UR UR14, R22 ;  /* 0x00000000160e93c2 */ /* 0x000e3000000e0000 */
[----:B------:R-:W0:Y:S01]  /*1a90*/  @!P1 R2UR UR15, R23 ;  /* 0x00000000170f93c2 */ /* 0x000e2200000e0000 */
[----:B-1----:R-:W4:Y:S01]  /*1aa0*/  @!P1 LDG.E.EL R31, desc[UR12][R18.64+0x410] ;  /* 0x0004100c121f9981 */ /* 0x002f22200c2e1900 */
[----:B------:R-:W-:Y:S01]  /*1ab0*/  @!P1 FFMA R37, R27, R27, R37 ;  /* 0x0000001b1b259223 */ /* 0x000fe20000000025 */
[----:B------:R-:W-:-:S02]  /*1ac0*/  MOV R27, RZ ;  /* 0x000000ff001b7202 */ /* 0x000fc40000000f00 */
[----:B------:R-:W-:Y:S01]  /*1ad0*/  BAR.SYNC.DEFER_BLOCKING 0x0 ;  /* 0x0000000000007b1d */ /* 0x000fe20000010000 */
[----:B------:R-:W-:Y:S01]  /*1ae0*/  @!P1 FFMA R37, R24, R24, R37 ;  /* 0x0000001818259223 */ /* 0x000fe20000000025 */
[----:B------:R-:W-:-:S04]  /*1af0*/  MOV R24, RZ ;  /* 0x000000ff00187202 */ /* 0x000fc80000000f00 */
[----:B0-----:R-:W4:Y:S04]  /*1b00*/  @!P1 LDG.E.EL R27, desc[UR14][R18.64+0x420] ;  /* 0x0004200e121b9981 */ /* 0x001f28200c2e1900 */
[----:B------:R-:W-:Y:S06]  /*1b10*/  BAR.SYNC.DEFER_BLOCKING 0x0 ;  /* 0x0000000000007b1d */ /* 0x000fec0000010000 */
[----:B------:R-:W0:Y:S01]  /*1b20*/  @!P1 R2UR UR18, R20 ;  /* 0x00000000141293c2 */ /* 0x000e2200000e0000 */
[----:B------:R-:W4:Y:S01]  /*1b30*/  @!P1 LDG.E.EL R24, desc[UR16][R18.64+0x430] ;  /* 0x0004301012189981 */ /* 0x000f22200c2e1900 */
[----:B------:R-:W-:Y:S01]  /*1b40*/  @!P1 FFMA R37, R17, R17, R37 ;  /* 0x0000001111259223 */ /* 0x000fe20000000025 */
[----:B------:R-:W-:-:S02]  /*1b50*/  MOV R17, RZ ;  /* 0x000000ff00117202 */ /* 0x000fc40000000f00 */
[----:B------:R-:W-:Y:S06]  /*1b60*/  BAR.SYNC.DEFER_BLOCKING 0x0 ;  /* 0x0000000000007b1d */ /* 0x000fec0000010000 */
[----:B------:R-:W1:Y:S01]  /*1b70*/  @!P1 R2UR UR20, R20 ;  /* 0x00000000141493c2 */ /* 0x000e6200000e0000 */
[----:B0-----:R-:W4:Y:S01]  /*1b80*/  @!P1 LDG.E.EL R17, desc[UR18][R18.64+0x440] ;  /* 0x0004401212119981 */ /* 0x001f22200c2e1900 */
[----:B---3--:R-:W-:Y:S01]  /*1b90*/  @!P1 FFMA R37, R25, R25, R37 ;  /* 0x0000001919259223 */ /* 0x008fe20000000025 */
[----:B------:R-:W-:Y:S02]  /*1ba0*/  MOV R25, RZ ;  /* 0x000000ff00197202 */ /* 0x000fe40000000f00 */
[----:B------:R-:W-:Y:S06]  /*1bb0*/  BAR.SYNC.DEFER_BLOCKING 0x0 ;  /* 0x0000000000007b1d */ /* 0x000fec0000010000 */
[----:B------:R-:W0:Y:S08]  /*1bc0*/  @!P1 R2UR UR8, R22 ;  /* 0x00000000160893c2 */ /* 0x000e3000000e0000 */
[----:B------:R-:W0:Y:S01]  /*1bd0*/  @!P1 R2UR UR9, R23 ;  /* 0x00000000170993c2 */ /* 0x000e2200000e0000 */
[----:B-1----:R-:W3:Y:S01]  /*1be0*/  @!P1 LDG.E.EL R25, desc[UR20][R18.64+0x450] ;  /* 0x0004501412199981 */ /* 0x002ee2200c2e1900 */
[----:B------:R-:W-:Y:S01]  /*1bf0*/  @!P1 FFMA R37, R30, R30, R37 ;  /* 0x0000001e1e259223 */ /* 0x000fe20000000025 */
[----:B------:R-:W-:-:S02]  /*1c00*/  MOV R30, RZ ;  /* 0x000000ff001e7202 */ /* 0x000fc40000000f00 */
[----:B------:R-:W-:Y:S01]  /*1c10*/  BAR.SYNC.DEFER_BLOCKING 0x0 ;  /* 0x0000000000007b1d */ /* 0x000fe20000010000 */
[----:B------:R-:W-:Y:S01]  /*1c20*/  @!P1 FFMA R37, R26, R26, R37 ;  /* 0x0000001a1a259223 */ /* 0x000fe20000000025 */
[----:B------:R-:W-:-:S04]  /*1c30*/  MOV R26, RZ ;  /* 0x000000ff001a7202 */ /* 0x000fc80000000f00 */
[----:B0-----:R-:W3:Y:S04]  /*1c40*/  @!P1 LDG.E.EL R30, desc[UR8][R18.64+0x460] ;  /* 0x00046008121e9981 */ /* 0x001ee8200c2e1900 */
[----:B------:R-:W-:Y:S06]  /*1c50*/  BAR.SYNC.DEFER_BLOCKING 0x0 ;  /* 0x0000000000007b1d */ /* 0x000fec0000010000 */
[----:B------:R-:W0:Y:S08]  /*1c60*/  @!P1 R2UR UR12, R22 ;  /* 0x00000000160c93c2 */ /* 0x000e3000000e0000 */
[----:B------:R-:W0:Y:S01]  /*1c70*/  @!P1 R2UR UR13, R23 ;  /* 0x00000000170d93c2 */ /* 0x000e2200000e0000 */
[----:B------:R-:W3:Y:S01]  /*1c80*/  @!P1 LDG.E.EL R26, desc[UR10][R18.64+0x470] ;  /* 0x0004700a121a9981 */ /* 0x000ee2200c2e1900 */
[----:B------:R-:W-:Y:S01]  /*1c90*/  @!P1 FFMA R37, R13, R13, R37 ;  /* 0x0000000d0d259223 */ /* 0x000fe20000000025 */
[----:B------:R-:W-:-:S02]  /*1ca0*/  MOV R13, RZ ;  /* 0x000000ff000d7202 */ /* 0x000fc40000000f00 */
[----:B------:R-:W-:Y:S06]  /*1cb0*/  BAR.SYNC.DEFER_BLOCKING 0x0 ;  /* 0x0000000000007b1d */ /* 0x000fec0000010000 */
[----:B------:R-:W1:Y:S08]  /*1cc0*/  @!P1 R2UR UR14, R20 ;  /* 0x00000000140e93c2 */ /* 0x000e7000000e0000 */
[----:B------:R-:W1:Y:S01]  /*1cd0*/  @!P1 R2UR UR15, R21 ;  /* 0x00000000150f93c2 */ /* 0x000e6200000e0000 */
[----:B0-----:R-:W3:Y:S01]  /*1ce0*/  @!P1 LDG.E.EL R13, desc[UR12][R18.64+0x480] ;  /* 0x0004800c120d9981 */ /* 0x001ee2200c2e1900 */
[----:B------:R-:W-:-:S03]  /*1cf0*/  CS2R R22, SRZ ;  /* 0x0000000000167805 */ /* 0x000fc6000001ff00 */
[----:B------:R-:W-:Y:S06]  /*1d00*/  BAR.SYNC.DEFER_BLOCKING 0x0 ;  /* 0x0000000000007b1d */ /* 0x000fec0000010000 */
[----:B-1----:R-:W3:Y:S04]  /*1d10*/  @!P1 LDG.E.EL R22, desc[UR14][R18.64+0x490] ;  /* 0x0004900e12169981 */ /* 0x002ee8200c2e1900 */
[----:B------:R-:W-:Y:S06]  /*1d20*/  BAR.SYNC.DEFER_BLOCKING 0x0 ;  /* 0x0000000000007b1d */ /* 0x000fec0000010000 */
[----:B------:R-:W3:Y:S04]  /*1d30*/  @!P1 LDG.E.EL R35, desc[UR8][R18.64+0x4a0] ;  /* 0x0004a00812239981 */ /* 0x000ee8200c2e1900 */
[----:B------:R-:W-:Y:S06]  /*1d40*/  BAR.SYNC.DEFER_BLOCKING 0x0 ;  /* 0x0000000000007b1d */ /* 0x000fec0000010000 */
[----:B------:R-:W0:Y:S08]  /*1d50*/  @!P1 R2UR UR8, R20 ;  /* 0x00000000140893c2 */ /* 0x000e3000000e0000 */
[----:B------:R-:W0:Y:S01]  /*1d60*/  @!P1 R2UR UR9, R21 ;  /* 0x00000000150993c2 */ /* 0x000e2200000e0000 */
[----:B------:R-:W3:Y:S01]  /*1d70*/  @!P1 LDG.E.EL R23, desc[UR10][R18.64+0x4b0] ;  /* 0x0004b00a12179981 */ /* 0x000ee2200c2e1900 */
[----:B--2---:R-:W-:-:S04]  /*1d80*/  @!P1 FFMA R37, R15, R15, R37 ;  /* 0x0000000f0f259223 */ /* 0x004fc80000000025 */
[----:B------:R-:W-:-:S04]  /*1d90*/  @!P1 FFMA R37, R14, R14, R37 ;  /* 0x0000000e0e259223 */ /* 0x000fc80000000025 */
[----:B------:R-:W-:Y:S01]  /*1da0*/  @!P1 FFMA R37, R9, R9, R37 ;  /* 0x0000000909259223 */ /* 0x000fe20000000025 */
[----:B------:R-:W-:Y:S01]  /*1db0*/  MOV R9, RZ ;  /* 0x000000ff00097202 */ /* 0x000fe20000000f00 */
[----:B------:R-:W-:Y:S01]  /*1dc0*/  BAR.SYNC.DEFER_BLOCKING 0x0 ;  /* 0x0000000000007b1d */ /* 0x000fe20000010000 */
[----:B------:R-:W-:Y:S02]  /*1dd0*/  @!P1 MOV R14, 0x0 ;  /* 0x00000000000e9802 */ /* 0x000fe40000000f00 */
[----:B------:R-:W-:-:S03]  /*1de0*/  @!P1 MOV R15, 0x14f00000 ;  /* 0x14f00000000f9802 */ /* 0x000fc60000000f00 */
[----:B------:R-:W1:Y:S01]  /*1df0*/  @!P1 R2UR UR10, R14 ;  /* 0x000000000e0a93c2 */ /* 0x000e6200000e0000 */
[----:B------:R-:W-:-:S07]  /*1e00*/  @!P1 FFMA R37, R11, R11, R37 ;  /* 0x0000000b0b259223 */ /* 0x000fce0000000025 */
[----:B------:R-:W1:Y:S01]  /*1e10*/  @!P1 R2UR UR11, R15 ;  /* 0x000000000f0b93c2 */ /* 0x000e6200000e0000 */
[----:B------:R-:W-:Y:S01]  /*1e20*/  @!P1 FFMA R37, R36, R36, R37 ;  /* 0x0000002424259223 */ /* 0x000fe20000000025 */
[----:B0-----:R-:W2:Y:S04]  /*1e30*/  @!P1 LDG.E.EL R9, desc[UR8][R18.64+0x4c0] ;  /* 0x0004c00812099981 */ /* 0x001ea8200c2e1900 */
[----:B------:R-:W-:-:S05]  /*1e40*/  MOV R36, R37 ;  /* 0x0000002500247202 */ /* 0x000fca0000000f00 */
[----:B------:R-:W-:Y:S01]  /*1e50*/  @!P1 FFMA R36, R5, R5, R36 ;  /* 0x0000000505249223 */ /* 0x000fe20000000024 */
[----:B------:R-:W-:Y:S01]  /*1e60*/  MOV R5, RZ ;  /* 0x000000ff00057202 */ /* 0x000fe20000000f00 */
[----:B------:R-:W-:Y:S06]  /*1e70*/  BAR.SYNC.DEFER_BLOCKING 0x0 ;  /* 0x0000000000007b1d */ /* 0x000fec0000010000 */
[----:B------:R-:W0:Y:S01]  /*1e80*/  @!P1 R2UR UR8, R14 ;  /* 0x000000000e0893c2 */ /* 0x000e2200000e0000 */
[----:B------:R-:W-:-:S07]  /*1e90*/  @!P1 FFMA R36, R7, R7, R36 ;  /* 0x0000000707249223 */ /* 0x000fce0000000024 */
[----:B------:R-:W0:Y:S01]  /*1ea0*/  @!P1 R2UR UR9, R15 ;  /* 0x000000000f0993c2 */ /* 0x000e2200000e0000 */
[----:B-1----:R-:W2:Y:S01]  /*1eb0*/  @!P1 LDG.E.EL R5, desc[UR10][R18.64+0x4d0] ;  /* 0x0004d00a12059981 */ /* 0x002ea2200c2e1900 */
[----:B------:R-:W-:-:S05]  /*1ec0*/  MOV R7, R36 ;  /* 0x0000002400077202 */ /* 0x000fca0000000f00 */
[----:B------:R-:W-:Y:S01]  /*1ed0*/  @!P1 FFMA R7, R0, R0, R7 ;  /* 0x0000000000079223 */ /* 0x000fe20000000007 */
[----:B------:R-:W-:Y:S01]  /*1ee0*/  MOV R0, RZ ;  /* 0x000000ff00007202 */ /* 0x000fe20000000f00 */
[----:B------:R-:W-:Y:S02]  /*1ef0*/  BAR.SYNC.DEFER_BLOCKING 0x0 ;  /* 0x0000000000007b1d */ /* 0x000fe40000010000 */
[----:B------:R-:W-:-:S04]  /*1f00*/  @!P1 FFMA R7, R33, R33, R7 ;  /* 0x0000002121079223 */ /* 0x000fc80000000007 */
[----:B------:R-:W1:Y:S08]  /*1f10*/  @!P1 R2UR UR10, R20 ;  /* 0x00000000140a93c2 */ /* 0x000e7000000e0000 */
[----:B------:R-:W1:Y:S01]  /*1f20*/  @!P1 R2UR UR11, R21 ;  /* 0x00000000150b93c2 */ /* 0x000e6200000e0000 */
[----:B------:R-:W-:Y:S01]  /*1f30*/  @!P1 FFMA R7, R16, R16, R7 ;  /* 0x0000001010079223 */ /* 0x000fe20000000007 */
[----:B0-----:R-:W2:Y:S03]  /*1f40*/  @!P1 LDG.E.EL R0, desc[UR8][R18.64+0x4e0] ;  /* 0x0004e00812009981 */ /* 0x001ea6200c2e1900 */
[----:B----4-:R-:W-:-:S03]  /*1f50*/  @!P1 FFMA R7, R32, R32, R7 ;  /* 0x0000002020079223 */ /* 0x010fc60000000007 */
[----:B------:R0:W4:Y:S01]  /*1f60*/  @!P1 R2UR UR15, R15 ;  /* 0x000000000f0f93c2 */ /* 0x00012200000e0000 */
[----:B------:R-:W-:Y:S02]  /*1f70*/  @!P1 MOV R36, 0x0 ;  /* 0x0000000000249802 */ /* 0x000fe40000000f00 */
[----:B------:R-:W-:-:S05]  /*1f80*/  @!P1 MOV R37, 0x14f00000 ;  /* 0x14f0000000259802 */ /* 0x000fca0000000f00 */
[----:B------:R0:W1:Y:S02]  /*1f90*/  @!P1 R2UR UR19, R15 ;  /* 0x000000000f1393c2 */ /* 0x00006400000e0000 */
[----:B0-----:R-:W-:Y:S02]  /*1fa0*/  MOV R15, R7 ;  /* 0x00000007000f7202 */ /* 0x001fe40000000f00 */
[----:B------:R-:W-:Y:S01]  /*1fb0*/  MOV R7, RZ ;  /* 0x000000ff00077202 */ /* 0x000fe20000000f00 */
[----:B------:R-:W-:Y:S06]  /*1fc0*/  BAR.SYNC.DEFER_BLOCKING 0x0 ;  /* 0x0000000000007b1d */ /* 0x000fec0000010000 */
[----:B------:R-:W0:Y:S08]  /*1fd0*/  @!P1 R2UR UR12, R36 ;  /* 0x00000000240c93c2 */ /* 0x000e3000000e0000 */
[----:B------:R-:W0:Y:S01]  /*1fe0*/  @!P1 R2UR UR13, R37 ;  /* 0x00000000250d93c2 */ /* 0x000e2200000e0000 */
[----:B-1----:R-:W2:Y:S01]  /*1ff0*/  @!P1 LDG.E.EL R7, desc[UR10][R18.64+0x4f0] ;  /* 0x0004f00a12079981 */ /* 0x002ea2200c2e1900 */
[----:B------:R-:W-:-:S03]  /*2000*/  MOV R11, RZ ;  /* 0x000000ff000b7202 */ /* 0x000fc60000000f00 */
[----:B------:R-:W-:Y:S06]  /*2010*/  BAR.SYNC.DEFER_BLOCKING 0x0 ;  /* 0x0000000000007b1d */ /* 0x000fec0000010000 */
[----:B------:R1:W4:Y:S01]  /*2020*/  @!P1 R2UR UR14, R14 ;  /* 0x000000000e0e93c2 */ /* 0x00032200000e0000 */
[----:B------:R-:W-:-:S04]  /*2030*/  @!P1 FFMA R15, R34, R34, R15 ;  /* 0x00000022220f9223 */ /* 0x000fc8000000000f */
[----:B------:R-:W-:Y:S01]  /*2040*/  @!P1 FFMA R15, R28, R28, R15 ;  /* 0x0000001c1c0f9223 */ /* 0x000fe2000000000f */
[----:B0-----:R-:W2:Y:S02]  /*2050*/  @!P1 LDG.E.EL R11, desc[UR12][R18.64+0x500] ;  /* 0x0005000c120b9981 */ /* 0x001ea4200c2e1900 */
[----:B------:R0:W1:Y:S08]  /*2060*/  @!P1 R2UR UR17, R21 ;  /* 0x00000000151193c2 */ /* 0x00007000000e0000 */
[----:B------:R0:W3:Y:S08]  /*2070*/  @!P1 R2UR UR9, R21 ;  /* 0x00000000150993c2 */ /* 0x0000f000000e0000 */
[----:B------:R1:W4:Y:S01]  /*2080*/  @!P1 R2UR UR18, R14 ;  /* 0x000000000e1293c2 */ /* 0x00032200000e0000 */
[----:B0-----:R-:W-:-:S02]  /*2090*/  MOV R21, R15 ;  /* 0x0000000f00157202 */ /* 0x001fc40000000f00 */
[----:B-1----:R-:W-:Y:S01]  /*20a0*/  CS2R R14, SRZ ;  /* 0x00000000000e7805 */ /* 0x002fe2000001ff00 */
[----:B------:R-:W-:Y:S06]  /*20b0*/  BAR.SYNC.DEFER_BLOCKING 0x0 ;  /* 0x0000000000007b1d */ /* 0x000fec0000010000 */
[----:B------:R-:W0:Y:S01]  /*20c0*/  @!P1 R2UR UR16, R20 ;  /* 0x00000000141093c2 */ /* 0x000e2200000e0000 */
[----:B----4-:R-:W4:Y:S01]  /*20d0*/  @!P1 LDG.E.EL R14, desc[UR14][R18.64+0x510] ;  /* 0x0005100e120e9981 */ /* 0x010f22200c2e1900 */
[----:B------:R-:W-:Y:S01]  /*20e0*/  @!P1 FFMA R21, R12, R12, R21 ;  /* 0x0000000c0c159223 */ /* 0x000fe20000000015 */
[----:B------:R-:W-:-:S02]  /*20f0*/  MOV R12, RZ ;  /* 0x000000ff000c7202 */ /* 0x000fc40000000f00 */
[----:B------:R-:W-:Y:S06]  /*2100*/  BAR.SYNC.DEFER_BLOCKING 0x0 ;  /* 0x0000000000007b1d */ /* 0x000fec0000010000 */
[----:B0-----:R-:W2:Y:S04]  /*2110*/  @!P1 LDG.E.EL R12, desc[UR16][R18.64+0x520] ;  /* 0x00052010120c9981 */ /* 0x001ea8200c2e1900 */
[----:B------:R-:W-:Y:S06]  /*2120*/  BAR.SYNC.DEFER_BLOCKING 0x0 ;  /* 0x0000000000007b1d */ /* 0x000fec0000010000 */
[----:B------:R0:W3:Y:S01]  /*2130*/  @!P1 R2UR UR8, R20 ;  /* 0x00000000140893c2 */ /* 0x0000e200000e0000 */
[----:B------:R-:W2:Y:S01]  /*2140*/  @!P1 LDG.E.EL R15, desc[UR18][R18.64+0x530] ;  /* 0x00053012120f9981 */ /* 0x000ea2200c2e1900 */
[----:B0-----:R-:W-:-:S03]  /*2150*/  MOV R20, RZ ;  /* 0x000000ff00147202 */ /* 0x001fc60000000f00 */
[----:B------:R-:W-:Y:S01]  /*2160*/  BAR.SYNC.DEFER_BLOCKING 0x0 ;  /* 0x0000000000007b1d */ /* 0x000fe20000010000 */
[----:B------:R-:W-:Y:S02]  /*2170*/  @!P1 MOV R32, 0x0 ;  /* 0x0000000000209802 */ /* 0x000fe40000000f00 */
[----:B------:R-:W-:-:S03]  /*2180*/  @!P1 MOV R33, 0x14f00000 ;  /* 0x14f0000000219802 */ /* 0x000fc60000000f00 */
[----:B------:R-:W0:Y:S08]  /*2190*/  @!P1 R2UR UR20, R32 ;  /* 0x00000000201493c2 */ /* 0x000e3000000e0000 */
[----:B------:R-:W0:Y:S01]  /*21a0*/  @!P1 R2UR UR21, R33 ;  /* 0x00000000211593c2 */ /* 0x000e2200000e0000 */
[----:B---3--:R-:W3:Y:S01]  /*21b0*/  @!P1 LDG.E.EL R20, desc[UR8][R18.64+0x540] ;  /* 0x0005400812149981 */ /* 0x008ee2200c2e1900 */
[----:B------:R-:W-:-:S04]  /*21c0*/  @!P1 FFMA R21, R29, R29, R21 ;  /* 0x0000001d1d159223 */ /* 0x000fc80000000015 */
        /* <DEDUP_REMOVED lines=8> */
[----:B------:R-:W-:Y:S02]  /*2250*/  BAR.SYNC.DEFER_BLOCKING 0x0 ;  /* 0x0000000000007b1d */ /* 0x000fe40000010000 */
[----:B------:R-:W-:Y:S02]  /*2260*/  MOV R16, R21 ;  /* 0x0000001500107202 */ /* 0x000fe40000000f00 */
[----:B------:R-:W-:Y:S02]  /*2270*/  MOV R21, RZ ;  /* 0x000000ff00157202 */ /* 0x000fe40000000f00 */
[----:B-1----:R-:W2:Y:S04]  /*2280*/  @!P1 LDG.E.EL R6, desc[UR10][R18.64+0x560] ;  /* 0x0005600a12069981 */ /* 0x002ea8200c2e1900 */
[----:B------:R-:W-:Y:S06]  /*2290*/  BAR.SYNC.DEFER_BLOCKING 0x0 ;  /* 0x0000000000007b1d */ /* 0x000fec0000010000 */
[----:B------:R-:W0:Y:S08]  /*22a0*/  @!P1 R2UR UR22, R32 ;  /* 0x00000000201693c2 */ /* 0x000e3000000e0000 */
[----:B------:R-:W0:Y:S01]  /*22b0*/  @!P1 R2UR UR23, R33 ;  /* 0x00000000211793c2 */ /* 0x000e2200000e0000 */
[----:B------:R-:W2:Y:S01]  /*22c0*/  @!P1 LDG.E.EL R21, desc[UR12][R18.64+0x570] ;  /* 0x0005700c12159981 */ /* 0x000ea2200c2e1900 */
[----:B------:R-:W-:-:S02]  /*22d0*/  @!P1 MOV R28, 0x0 ;  /* 0x00000000001c9802 */ /* 0x000fc40000000f00 */
[----:B------:R-:W-:-:S04]  /*22e0*/  @!P1 MOV R29, 0x14f00000 ;  /* 0x14f00000001d9802 */ /* 0x000fc80000000f00 */
[----:B------:R1:W0:Y:S08]  /*22f0*/  @!P1 R2UR UR24, R28 ;  /* 0x000000001c1893c2 */ /* 0x00023000000e0000 */
[----:B------:R1:W0:Y:S02]  /*2300*/  @!P1 R2UR UR25, R29 ;  /* 0x000000001d1993c2 */ /* 0x00022400000e0000 */
[----:B-1----:R-:W-:Y:S01]  /*2310*/  CS2R R28, SRZ ;  /* 0x00000000001c7805 */ /* 0x002fe2000001ff00 */
[----:B------:R-:W-:Y:S06]  /*2320*/  BAR.SYNC.DEFER_BLOCKING 0x0 ;  /* 0x0000000000007b1d */ /* 0x000fec0000010000 */
[----:B------:R-:W1:Y:S08]  /*2330*/  @!P1 R2UR UR14, R36 ;  /* 0x00000000240e93c2 */ /* 0x000e7000000e0000 */
[----:B------:R-:W1:Y:S01]  /*2340*/  @!P1 R2UR UR15, R37 ;  /* 0x00000000250f93c2 */ /* 0x000e6200000e0000 */
[----:B0-----:R-:W2:Y:S01]  /*2350*/  @!P1 LDG.E.EL R28, desc[UR22][R18.64+0x580] ;  /* 0x00058016121c9981 */ /* 0x001ea2200c2e1900 */
[----:B------:R-:W-:-:S04]  /*2360*/  @!P1 FFMA R16, R31, R31, R16 ;  /* 0x0000001f1f109223 */ /* 0x000fc80000000010 */
[----:B------:R-:W-:Y:S01]  /*2370*/  @!P1 FFMA R16, R27, R27, R16 ;  /* 0x0000001b1b109223 */ /* 0x000fe20000000010 */
[----:B------:R-:W-:Y:S01]  /*2380*/  MOV R27, RZ ;  /* 0x000000ff001b7202 */ /* 0x000fe20000000f00 */
[----:B------:R-:W-:Y:S06]  /*2390*/  BAR.SYNC.DEFER_BLOCKING 0x0 ;  /* 0x0000000000007b1d */ /* 0x000fec0000010000 */
[----:B------:R-:W0:Y:S08]  /*23a0*/  @!P1 R2UR UR16, R32 ;  /* 0x00000000201093c2 */ /* 0x000e3000000e0000 */
[----:B------:R-:W0:Y:S01]  /*23b0*/  @!P1 R2UR UR17, R33 ;  /* 0x00000000211193c2 */ /* 0x000e2200000e0000 */
[----:B-1----:R-:W2:Y:S04]  /*23c0*/  @!P1 LDG.E.EL R27, desc[UR14][R18.64+0x590] ;  /* 0x0005900e121b9981 */ /* 0x002ea8200c2e1900 */
[----:B------:R-:W-:Y:S06]  /*23d0*/  BAR.SYNC.DEFER_BLOCKING 0x0 ;  /* 0x0000000000007b1d */ /* 0x000fec0000010000 */
[----:B------:R-:W1:Y:S08]  /*23e0*/  @!P1 R2UR UR18, R32 ;  /* 0x00000000201293c2 */ /* 0x000e7000000e0000 */
[----:B------:R-:W1:Y:S01]  /*23f0*/  @!P1 R2UR UR19, R33 ;  /* 0x00000000211393c2 */ /* 0x000e6200000e0000 */
[----:B0-----:R-:W2:Y:S01]  /*2400*/  @!P1 LDG.E.EL R29, desc[UR16][R18.64+0x5a0] ;  /* 0x0005a010121d9981 */ /* 0x001ea2200c2e1900 */
[----:B------:R-:W-:-:S03]  /*2410*/  MOV R31, RZ ;  /* 0x000000ff001f7202 */ /* 0x000fc60000000f00 */
[----:B------:R-:W-:Y:S06]  /*2420*/  BAR.SYNC.DEFER_BLOCKING 0x0 ;  /* 0x0000000000007b1d */ /* 0x000fec0000010000 */
[----:B------:R-:W0:Y:S08]  /*2430*/  @!P1 R2UR UR8, R36 ;  /* 0x00000000240893c2 */ /* 0x000e3000000e0000 */
[----:B------:R-:W0:Y:S01]  /*2440*/  @!P1 R2UR UR9, R37 ;  /* 0x00000000250993c2 */ /* 0x000e2200000e0000 */
[----:B-1----:R-:W3:Y:S07]  /*2450*/  @!P1 LDG.E.EL R31, desc[UR18][R18.64+0x5b0] ;  /* 0x0005b012121f9981 */ /* 0x002eee200c2e1900 */
[----:B------:R1:W0:Y:S02]  /*2460*/  @!P1 R2UR UR13, R33 ;  /* 0x00000000210d93c2 */ /* 0x00022400000e0000 */
[----:B-1----:R-:W-:Y:S01]  /*2470*/  MOV R33, RZ ;  /* 0x000000ff00217202 */ /* 0x002fe20000000f00 */
[----:B------:R-:W-:Y:S06]  /*2480*/  BAR.SYNC.DEFER_BLOCKING 0x0 ;  /* 0x0000000000007b1d */ /* 0x000fec0000010000 */
[----:B------:R1:W4:Y:S01]  /*2490*/  @!P1 R2UR UR12, R32 ;  /* 0x00000000200c93c2 */ /* 0x00032200000e0000 */
[----:B0-----:R-:W3:Y:S01]  /*24a0*/  @!P1 LDG.E.EL R33, desc[UR8][R18.64+0x5c0] ;  /* 0x0005c00812219981 */ /* 0x001ee2200c2e1900 */
[----:B-1----:R-:W-:-:S03]  /*24b0*/  MOV R32, RZ ;  /* 0x000000ff00207202 */ /* 0x002fc60000000f00 */
[----:B------:R-:W-:Y:S01]  /*24c0*/  BAR.SYNC.DEFER_BLOCKING 0x0 ;  /* 0x0000000000007b1d */ /* 0x000fe20000010000 */
[----:B------:R-:W-:-:S05]  /*24d0*/  MOV R34, RZ ;  /* 0x000000ff00227202 */ /* 0x000fca0000000f00 */
[----:B------:R-:W3:Y:S04]  /*24e0*/  @!P1 LDG.E.EL R32, desc[UR24][R18.64+0x5d0] ;  /* 0x0005d01812209981 */ /* 0x000ee8200c2e1900 */
[----:B------:R-:W-:Y:S01]  /*24f0*/  BAR.SYNC.DEFER_BLOCKING 0x0 ;  /* 0x0000000000007b1d */ /* 0x000fe20000010000 */
[----:B------:R-:W-:-:S04]  /*2500*/  @!P1 FFMA R16, R24, R24, R16 ;  /* 0x0000001818109223 */ /* 0x000fc80000000010 */
[----:B------:R-:W-:-:S04]  /*2510*/  @!P1 FFMA R16, R17, R17, R16 ;  /* 0x0000001111109223 */ /* 0x000fc80000000010 */
[----:B------:R-:W-:Y:S01]  /*2520*/  @!P1 FFMA R16, R25, R25, R16 ;  /* 0x0000001919109223 */ /* 0x000fe20000000010 */
[----:B------:R-:W3:Y:S03]  /*2530*/  @!P1 LDG.E.EL R34, desc[UR20][R18.64+0x5e0] ;  /* 0x0005e01412229981 */ /* 0x000ee6200c2e1900 */
[----:B------:R-:W-:Y:S01]  /*2540*/  @!P1 FFMA R16, R30, R30, R16 ;  /* 0x0000001e1e109223 */ /* 0x000fe20000000010 */
[----:B------:R-:W-:Y:S01]  /*2550*/  MOV R30, RZ ;  /* 0x000000ff001e7202 */ /* 0x000fe20000000f00 */
[----:B------:R-:W-:Y:S03]  /*2560*/  BAR.SYNC.DEFER_BLOCKING 0x0 ;  /* 0x0000000000007b1d */ /* 0x000fe60000010000 */
[----:B------:R-:W-:-:S03]  /*2570*/  MOV R36, R16 ;  /* 0x0000001000247202 */ /* 0x000fc60000000f00 */
[----:B------:R-:W3:Y:S02]  /*2580*/  @!P1 LDG.E.EL R30, desc[UR10][R18.64+0x5f0] ;  /* 0x0005f00a121e9981 */ /* 0x000ee4200c2e1900 */
[----:B------:R-:W-:Y:S01]  /*2590*/  @!P1 FFMA R36, R26, R26, R36 ;  /* 0x0000001a1a249223 */ /* 0x000fe20000000024 */
[----:B------:R-:W-:Y:S01]  /*25a0*/  MOV R26, RZ ;  /* 0x000000ff001a7202 */ /* 0x000fe20000000f00 */
[----:B------:R-:W-:Y:S02]  /*25b0*/  BAR.SYNC.DEFER_BLOCKING 0x0 ;  /* 0x0000000000007b1d */ /* 0x000fe40000010000 */
[----:B------:R-:W-:Y:S01]  /*25c0*/  @!P1 FFMA R36, R13, R13, R36 ;  /* 0x0000000d0d249223 */ /* 0x000fe20000000024 */
[----:B------:R-:W-:-:S03]  /*25d0*/  MOV R13, RZ ;  /* 0x000000ff000d7202 */ /* 0x000fc60000000f00 */
[----:B----4-:R-:W4:Y:S04]  /*25e0*/  @!P1 LDG.E.EL R26, desc[UR12][R18.64+0x600] ;  /* 0x0006000c121a9981 */ /* 0x010f28200c2e1900 */
[----:B------:R-:W-:Y:S01]  /*25f0*/  BAR.SYNC.DEFER_BLOCKING 0x0 ;  /* 0x0000000000007b1d */ /* 0x000fe20000010000 */
[----:B------:R-:W-:Y:S02]  /*2600*/  MOV R37, R36 ;  /* 0x0000002400257202 */ /* 0x000fe40000000f00 */
[----:B------:R-:W-:-:S03]  /*2610*/  MOV R36, RZ ;  /* 0x000000ff00247202 */ /* 0x000fc60000000f00 */
[----:B------:R-:W4:Y:S04]  /*2620*/  @!P1 LDG.E.EL R13, desc[UR22][R18.64+0x610] ;  /* 0x00061016120d9981 */ /* 0x000f28200c2e1900 */
[----:B------:R-:W-:Y:S01]  /*2630*/  BAR.SYNC.DEFER_BLOCKING 0x0 ;  /* 0x0000000000007b1d */ /* 0x000fe20000010000 */
[----:B------:R-:W-:Y:S02]  /*2640*/  @!P1 MOV R16, 0x0 ;  /* 0x0000000000109802 */ /* 0x000fe40000000f00 */
[----:B------:R-:W-:-:S03]  /*2650*/  @!P1 MOV R17, 0x14f00000 ;  /* 0x14f0000000119802 */ /* 0x000fc60000000f00 */
[----:B------:R-:W0:Y:S08]  /*2660*/  @!P1 R2UR UR8, R16 ;  /* 0x00000000100893c2 */ /* 0x000e3000000e0000 */
[----:B------:R-:W0:Y:S01]  /*2670*/  @!P1 R2UR UR9, R17 ;  /* 0x00000000110993c2 */ /* 0x000e2200000e0000 */
[----:B------:R-:W4:Y:S01]  /*2680*/  @!P1 LDG.E.EL R36, desc[UR14][R18.64+0x620] ;  /* 0x0006200e12249981 */ /* 0x000f22200c2e1900 */
[----:B------:R-:W-:-:S06]  /*2690*/  @!P1 MOV R25, 0x14f00000 ;  /* 0x14f0000000199802 */ /* 0x000fcc0000000f00 */
[----:B------:R1:W0:Y:S01]  /*26a0*/  @!P1 R2UR UR11, R25 ;  /* 0x00000000190b93c2 */ /* 0x00022200000e0000 */
[----:B------:R-:W-:Y:S02]  /*26b0*/  @!P1 MOV R24, 0x0 ;  /* 0x0000000000189802 */ /* 0x000fe40000000f00 */
[----:B-1----:R-:W-:Y:S01]  /*26c0*/  MOV R25, RZ ;  /* 0x000000ff00197202 */ /* 0x002fe20000000f00 */
[----:B------:R-:W-:Y:S06]  /*26d0*/  BAR.SYNC.DEFER_BLOCKING 0x0 ;  /* 0x0000000000007b1d */ /* 0x000fec0000010000 */
[----:B------:R1:W2:Y:S01]  /*26e0*/  @!P1 R2UR UR10, R24 ;  /* 0x00000000180a93c2 */ /* 0x0002a200000e0000 */
[----:B------:R-:W-:-:S04]  /*26f0*/  @!P1 FFMA R37, R22, R22, R37 ;  /* 0x0000001616259223 */ /* 0x000fc80000000025 */
[----:B------:R-:W-:Y:S01]  /*2700*/  @!P1 FFMA R37, R35, R35, R37 ;  /* 0x0000002323259223 */ /* 0x000fe20000000025 */
[----:B0-----:R-:W4:Y:S04]  /*2710*/  @!P1 LDG.E.EL R25, desc[UR8][R18.64+0x630] ;  /* 0x0006300812199981 */ /* 0x001f28200c2e1900 */
[----:B-1----:R-:W-:Y:S02]  /*2720*/  MOV R24, R37 ;  /* 0x0000002500187202 */ /* 0x002fe40000000f00 */
[----:B------:R-:W-:Y:S01]  /*2730*/  MOV R37, RZ ;  /* 0x000000ff00257202 */ /* 0x000fe20000000f00 */
[----:B------:R-:W-:Y:S06]  /*2740*/  BAR.SYNC.DEFER_BLOCKING 0x0 ;  /* 0x0000000000007b1d */ /* 0x000fec0000010000 */
[----:B------:R-:W0:Y:S08]  /*2750*/  @!P1 R2UR UR12, R16 ;  /* 0x00000000100c93c2 */ /* 0x000e3000000e0000 */
[----:B------:R-:W0:Y:S01]  /*2760*/  @!P1 R2UR UR13, R17 ;  /* 0x00000000110d93c2 */ /* 0x000e2200000e0000 */
[----:B--2---:R-:W2:Y:S01]  /*2770*/  @!P1 LDG.E.EL R37, desc[UR10][R18.64+0x640] ;  /* 0x0006400a12259981 */ /* 0x004ea2200c2e1900 */
[----:B------:R-:W-:-:S03]  /*2780*/  MOV R35, RZ ;  /* 0x000000ff00237202 */ /* 0x000fc60000000f00 */
[----:B------:R-:W-:Y:S01]  /*2790*/  BAR.SYNC.DEFER_BLOCKING 0x0 ;  /* 0x0000000000007b1d */ /* 0x000fe20000010000 */
[----:B------:R-:W-:Y:S01]  /*27a0*/  @!P1 FFMA R24, R23, R23, R24 ;  /* 0x0000001717189223 */ /* 0x000fe20000000018 */
[----:B------:R-:W-:Y:S02]  /*27b0*/  @!P1 MOV R22, 0x0 ;  /* 0x0000000000169802 */ /* 0x000fe40000000f00 */
[----:B------:R-:W-:Y:S02]  /*27c0*/  @!P1 MOV R23, 0x14f00000 ;  /* 0x14f0000000179802 */ /* 0x000fe40000000f00 */
        /* <DEDUP_REMOVED lines=13> */
[----:B------:R-:W-:-:S07]  /*28a0*/  @!P1 FFMA R24, R0, R0, R24 ;  /* 0x0000000000189223 */ /* 0x000fce0000000018 */
[----:B------:R-:W1:Y:S01]  /*28b0*/  @!P1 R2UR UR9, R17 ;  /* 0x00000000110993c2 */ /* 0x000e6200000e0000 */
[----:B0-----:R-:W2:Y:S01]  /*28c0*/  @!P1 LDG.E.EL R5, desc[UR10][R18.64+0x670] ;  /* 0x0006700a12059981 */ /* 0x001ea2200c2e1900 */
[----:B------:R-:W-:Y:S01]  /*28d0*/  @!P1 FFMA R24, R7, R7, R24 ;  /* 0x0000000707189223 */ /* 0x000fe20000000018 */
[----:B------:R-:W-:Y:S02]  /*28e0*/  MOV R0, RZ ;  /* 0x000000ff00007202 */ /* 0x000fe40000000f00 */
[----:B------:R-:W-:Y:S01]  /*28f0*/  BAR.SYNC.DEFER_BLOCKING 0x0 ;  /* 0x0000000000007b1d */ /* 0x000fe20000010000 */
[----:B------:R-:W-:-:S05]  /*2900*/  @!P1 FFMA R24, R11, R11, R24 ;  /* 0x0000000b0b189223 */ /* 0x000fca0000000018 */
[----:B------:R-:W-:Y:S01]  /*2910*/  MOV R7, R24 ;  /* 0x0000001800077202 */ /* 0x000fe20000000f00 */
[----:B------:R-:W0:Y:S04]  /*2920*/  @!P1 R2UR UR10, R22 ;  /* 0x00000000160a93c2 */ /* 0x000e2800000e0000 */
[----:B------:R-:W-:-:S04]  /*2930*/  @!P1 FFMA R7, R14, R14, R7 ;  /* 0x0000000e0e079223 */ /* 0x000fc80000000007 */
[----:B------:R-:W0:Y:S01]  /*2940*/  @!P1 R2UR UR11, R23 ;  /* 0x00000000170b93c2 */ /* 0x000e2200000e0000 */
[----:B------:R-:W-:Y:S01]  /*2950*/  @!P1 FFMA R7, R12, R12, R7 ;  /* 0x0000000c0c079223 */ /* 0x000fe20000000007 */
[----:B-1----:R-:W2:Y:S03]  /*2960*/  @!P1 LDG.E.EL R0, desc[UR8][R18.64+0x680] ;  /* 0x0006800812009981 */ /* 0x002ea6200c2e1900 */
[----:B------:R-:W-:-:S04]  /*2970*/  @!P1 FFMA R7, R15, R15, R7 ;  /* 0x0000000f0f079223 */ /* 0x000fc80000000007 */
[----:B---3--:R-:W-:-:S05]  /*2980*/  @!P1 FFMA R7, R20, R20, R7 ;  /* 0x0000001414079223 */ /* 0x008fca0000000007 */
[----:B------:R-:W-:Y:S02]  /*2990*/  MOV R11, R7 ;  /* 0x00000007000b7202 */ /* 0x000fe40000000f00 */
[----:B------:R-:W-:Y:S01]  /*29a0*/  MOV R7, RZ ;  /* 0x000000ff00077202 */ /* 0x000fe20000000f00 */
[----:B------:R-:W-:Y:S02]  /*29b0*/  BAR.SYNC.DEFER_BLOCKING 0x0 ;  /* 0x0000000000007b1d */ /* 0x000fe40000010000 */
[----:B------:R-:W-:Y:S01]  /*29c0*/  @!P1 FFMA R11, R10, R10, R11 ;  /* 0x0000000a0a0b9223 */ /* 0x000fe2000000000b */
[----:B------:R-:W-:-:S03]  /*29d0*/  MOV R10, RZ ;  /* 0x000000ff000a7202 */ /* 0x000fc60000000f00 */
[----:B0-----:R-:W3:Y:S04]  /*29e0*/  @!P1 LDG.E.EL R7, desc[UR10][R18.64+0x690] ;  /* 0x0006900a12079981 */ /* 0x001ee8200c2e1900 */
[----:B------:R-:W-:Y:S06]  /*29f0*/  BAR.SYNC.DEFER_BLOCKING 0x0 ;  /* 0x0000000000007b1d */ /* 0x000fec0000010000 */
[----:B------:R-:W0:Y:S08]  /*2a00*/  @!P1 R2UR UR14, R22 ;  /* 0x00000000160e93c2 */ /* 0x000e3000000e0000 */
[----:B------:R-:W0:Y:S01]  /*2a10*/  @!P1 R2UR UR15, R23 ;  /* 0x00000000170f93c2 */ /* 0x000e2200000e0000 */
[----:B------:R-:W2:Y:S01]  /*2a20*/  @!P1 LDG.E.EL R10, desc[UR12][R18.64+0x6a0] ;  /* 0x0006a00c120a9981 */ /* 0x000ea2200c2e1900 */
[----:B------:R-:W-:Y:S01]  /*2a30*/  @!P1 FFMA R11, R6, R6, R11 ;  /* 0x00000006060b9223 */ /* 0x000fe2000000000b */
[----:B------:R-:W-:-:S02]  /*2a40*/  MOV R6, RZ ;  /* 0x000000ff00067202 */ /* 0x000fc40000000f00 */
[----:B------:R-:W-:Y:S01]  /*2a50*/  BAR.SYNC.DEFER_BLOCKING 0x0 ;  /* 0x0000000000007b1d */ /* 0x000fe20000010000 */
[----:B------:R-:W-:Y:S02]  /*2a60*/  @!P1 MOV R14, 0x0 ;  /* 0x00000000000e9802 */ /* 0x000fe40000000f00 */
[----:B------:R-:W-:-:S03]  /*2a70*/  @!P1 MOV R15, 0x14f00000 ;  /* 0x14f00000000f9802 */ /* 0x000fc60000000f00 */
[----:B------:R-:W1:Y:S08]  /*2a80*/  @!P1 R2UR UR16, R14 ;  /* 0x000000000e1093c2 */ /* 0x000e7000000e0000 */
[----:B------:R-:W1:Y:S01]  /*2a90*/  @!P1 R2UR UR17, R15 ;  /* 0x000000000f1193c2 */ /* 0x000e6200000e0000 */
[----:B0-----:R-:W2:Y:S01]  /*2aa0*/  @!P1 LDG.E.EL R6, desc[UR14][R18.64+0x6b0] ;  /* 0x0006b00e12069981 */ /* 0x001ea2200c2e1900 */
[----:B------:R-:W-:-:S02]  /*2ab0*/  MOV R12, R11 ;  /* 0x0000000b000c7202 */ /* 0x000fc40000000f00 */
[----:B------:R-:W-:Y:S01]  /*2ac0*/  MOV R11, RZ ;  /* 0x000000ff000b7202 */ /* 0x000fe20000000f00 */
[----:B------:R-:W-:Y:S06]  /*2ad0*/  BAR.SYNC.DEFER_BLOCKING 0x0 ;  /* 0x0000000000007b1d */ /* 0x000fec0000010000 */
[----:B------:R-:W0:Y:S08]  /*2ae0*/  @!P1 R2UR UR8, R14 ;  /* 0x000000000e0893c2 */ /* 0x000e3000000e0000 */
[----:B------:R-:W0:Y:S01]  /*2af0*/  @!P1 R2UR UR9, R15 ;  /* 0x000000000f0993c2 */ /* 0x000e2200000e0000 */
[----:B------:R-:W-:Y:S01]  /*2b00*/  @!P1 FFMA R12, R21, R21, R12 ;  /* 0x00000015150c9223 */ /* 0x000fe2000000000c */
[----:B-1----:R-:W2:Y:S03]  /*2b10*/  @!P1 LDG.E.EL R11, desc[UR16][R18.64+0x6c0] ;  /* 0x0006c010120b9981 */ /* 0x002ea6200c2e1900 */
[----:B------:R-:W-:-:S05]  /*2b20*/  @!P1 FFMA R12, R28, R28, R12 ;  /* 0x0000001c1c0c9223 */ /* 0x000fca000000000c */
[----:B------:R-:W-:Y:S02]  /*2b30*/  MOV R22, R12 ;  /* 0x0000000c00167202 */ /* 0x000fe40000000f00 */
[----:B------:R-:W-:Y:S01]  /*2b40*/  MOV R12, RZ ;  /* 0x000000ff000c7202 */ /* 0x000fe20000000f00 */
[----:B------:R-:W-:Y:S06]  /*2b50*/  BAR.SYNC.DEFER_BLOCKING 0x0 ;  /* 0x0000000000007b1d */ /* 0x000fec0000010000 */
[----:B------:R-:W1:Y:S08]  /*2b60*/  @!P1 R2UR UR18, R16 ;  /* 0x00000000101293c2 */ /* 0x000e7000000e0000 */
[----:B------:R-:W1:Y:S01]  /*2b70*/  @!P1 R2UR UR19, R17 ;  /* 0x00000000111393c2 */ /* 0x000e6200000e0000 */
[----:B0-----:R-:W2:Y:S07]  /*2b80*/  @!P1 LDG.E.EL R12, desc[UR8][R18.64+0x6d0] ;  /* 0x0006d008120c9981 */ /* 0x001eae200c2e1900 */
[----:B------:R0:W1:Y:S08]  /*2b90*/  @!P1 R2UR UR12, R14 ;  /* 0x000000000e0c93c2 */ /* 0x00007000000e0000 */
[----:B------:R0:W1:Y:S02]  /*2ba0*/  @!P1 R2UR UR13, R15 ;  /* 0x000000000f0d93c2 */ /* 0x00006400000e0000 */
[----:B0-----:R-:W-:Y:S01]  /*2bb0*/  CS2R R14, SRZ ;  /* 0x00000000000e7805 */ /* 0x001fe2000001ff00 */
[----:B------:R-:W-:Y:S06]  /*2bc0*/  BAR.SYNC.DEFER_BLOCKING 0x0 ;  /* 0x0000000000007b1d */ /* 0x000fec0000010000 */
[----:B-1----:R-:W2:Y:S04]  /*2bd0*/  @!P1 LDG.E.EL R14, desc[UR18][R18.64+0x6e0] ;  /* 0x0006e012120e9981 */ /* 0x002ea8200c2e1900 */
[----:B------:R-:W-:Y:S01]  /*2be0*/  BAR.SYNC.DEFER_BLOCKING 0x0 ;  /* 0x0000000000007b1d */ /* 0x000fe20000010000 */
[----:B------:R-:W-:-:S05]  /*2bf0*/  @!P1 MOV R20, 0x0 ;  /* 0x0000000000149802 */ /* 0x000fca0000000f00 */
[----:B------:R0:W1:Y:S01]  /*2c00*/  @!P1 R2UR UR16, R16 ;  /* 0x00000000101093c2 */ /* 0x00006200000e0000 */
[----:B------:R-:W2:Y:S07]  /*2c10*/  @!P1 LDG.E.EL R15, desc[UR10][R18.64+0x6f0] ;  /* 0x0006f00a120f9981 */ /* 0x000eae200c2e1900 */
[----:B------:R0:W1:Y:S01]  /*2c20*/  @!P1 R2UR UR17, R17 ;  /* 0x00000000111193c2 */ /* 0x00006200000e0000 */
[----:B------:R-:W-:Y:S01]  /*2c30*/  @!P1 MOV R21, 0x14f00000 ;  /* 0x14f0000000159802 */ /* 0x000fe20000000f00 */
[----:B0-----:R-:W-:Y:S01]  /*2c40*/  CS2R R16, SRZ ;  /* 0x0000000000107805 */ /* 0x001fe2000001ff00 */
[----:B------:R-:W-:Y:S06]  /*2c50*/  BAR.SYNC.DEFER_BLOCKING 0x0 ;  /* 0x0000000000007b1d */ /* 0x000fec0000010000 */
[----:B------:R-:W0:Y:S08]  /*2c60*/  @!P1 R2UR UR14, R20 ;  /* 0x00000000140e93c2 */ /* 0x000e3000000e0000 */
[----:B------:R-:W0:Y:S01]  /*2c70*/  @!P1 R2UR UR15, R21 ;  /* 0x00000000150f93c2 */ /* 0x000e2200000e0000 */
[----:B------:R-:W2:Y:S04]  /*2c80*/  @!P1 LDG.E.EL R16, desc[UR12][R18.64+0x700] ;  /* 0x0007000c12109981 */ /* 0x000ea8200c2e1900 */
[----:B------:R-:W-:Y:S01]  /*2c90*/  BAR.SYNC.DEFER_BLOCKING 0x0 ;  /* 0x0000000000007b1d */ /* 0x000fe20000010000 */
[----:B------:R-:W-:Y:S01]  /*2ca0*/  @!P1 FFMA R22, R27, R27, R22 ;  /* 0x0000001b1b169223 */ /* 0x000fe20000000016 */
[----:B------:R-:W-:-:S04]  /*2cb0*/  @!P1 MOV R28, 0x0 ;  /* 0x00000000001c9802 */ /* 0x000fc80000000f00 */
[----:B------:R0:W1:Y:S02]  /*2cc0*/  @!P1 R2UR UR18, R20 ;  /* 0x00000000141293c2 */ /* 0x00006400000e0000 */
[----:B0-----:R-:W2:Y:S06]  /*2cd0*/  @!P1 LDG.E.EL R17, desc[UR14][R18.64+0x710] ;  /* 0x0007100e12119981 */ /* 0x001eac200c2e1900 */
[----:B------:R0:W1:Y:S01]  /*2ce0*/  @!P1 R2UR UR19, R21 ;  /* 0x00000000151393c2 */ /* 0x00006200000e0000 */
[----:B------:R-:W-:Y:S01]  /*2cf0*/  @!P1 FFMA R22, R29, R29, R22 ;  /* 0x0000001d1d169223 */ /* 0x000fe20000000016 */
[----:B------:R-:W-:Y:S01]  /*2d00*/  @!P1 MOV R29, 0x14f00000 ;  /* 0x14f00000001d9802 */ /* 0x000fe20000000f00 */
[----:B0-----:R-:W-:Y:S01]  /*2d10*/  CS2R R20, SRZ ;  /* 0x0000000000147805 */ /* 0x001fe2000001ff00 */
[----:B------:R-:W-:Y:S06]  /*2d20*/  BAR.SYNC.DEFER_BLOCKING 0x0 ;  /* 0x0000000000007b1d */ /* 0x000fec0000010000 */
[----:B------:R-:W0:Y:S08]  /*2d30*/  @!P1 R2UR UR8, R28 ;  /* 0x000000001c0893c2 */ /* 0x000e3000000e0000 */
[----:B------:R-:W0:Y:S01]  /*2d40*/  @!P1 R2UR UR9, R29 ;  /* 0x000000001d0993c2 */ /* 0x000e2200000e0000 */
[----:B-1----:R-:W2:Y:S04]  /*2d50*/  @!P1 LDG.E.EL R20, desc[UR16][R18.64+0x720] ;  /* 0x0007201012149981 */ /* 0x002ea8200c2e1900 */
[----:B------:R-:W-:Y:S01]  /*2d60*/  BAR.SYNC.DEFER_BLOCKING 0x0 ;  /* 0x0000000000007b1d */ /* 0x000fe20000010000 */
[----:B------:R-:W-:-:S02]  /*2d70*/  MOV R27, RZ ;  /* 0x000000ff001b7202 */ /* 0x000fc40000000f00 */
[----:B------:R-:W-:-:S03]  /*2d80*/  MOV R24, R22 ;  /* 0x0000001600187202 */ /* 0x000fc60000000f00 */
[----:B0-----:R-:W3:Y:S04]  /*2d90*/  @!P1 LDG.E.EL R21, desc[UR8][R18.64+0x730] ;  /* 0x0007300812159981 */ /* 0x001ee8200c2e1900 */
[----:B------:R-:W-:Y:S01]  /*2da0*/  BAR.SYNC.DEFER_BLOCKING 0x0 ;  /* 0x0000000000007b1d */ /* 0x000fe20000010000 */
[----:B------:R-:W-:-:S05]  /*2db0*/  @!P1 MOV R22, 0x0 ;  /* 0x0000000000169802 */ /* 0x000fca0000000f00 */
[----:B------:R-:W0:Y:S01]  /*2dc0*/  @!P1 R2UR UR10, R22 ;  /* 0x00000000160a93c2 */ /* 0x000e2200000e0000 */
[----:B------:R-:W-:-:S04]  /*2dd0*/  @!P1 FFMA R24, R31, R31, R24 ;  /* 0x0000001f1f189223 */ /* 0x000fc80000000018 */
[----:B------:R-:W-:Y:S01]  /*2de0*/  @!P1 FFMA R24, R33, R33, R24 ;  /* 0x0000002121189223 */ /* 0x000fe20000000018 */
[----:B------:R-:W3:Y:S04]  /*2df0*/  @!P1 LDG.E.EL R27, desc[UR18][R18.64+0x740] ;  /* 0x00074012121b9981 */ /* 0x000ee8200c2e1900 */
[----:B------:R-:W-:Y:S02]  /*2e00*/  MOV R31, R24 ;  /* 0x00000018001f7202 */ /* 0x000fe40000000f00 */
[----:B------:R-:W-:Y:S01]  /*2e10*/  MOV R24, RZ ;  /* 0x000000ff00187202 */ /* 0x000fe20000000f00 */
[----:B------:R-:W-:Y:S06]  /*2e20*/  BAR.SYNC.DEFER_BLOCKING 0x0 ;  /* 0x0000000000007b1d */ /* 0x000fec0000010000 */
[----:B------:R-:W1:Y:S01]  /*2e30*/  @!P1 R2UR UR12, R28 ;  /* 0x000000001c0c93c2 */ /* 0x000e6200000e0000 */
[----:B------:R-:W-:-:S07]  /*2e40*/  @!P1 FFMA R31, R32, R32, R31 ;  /* 0x00000020201f9223 */ /* 0x000fce000000001f */
[----:B------:R-:W1:Y:S01]  /*2e50*/  @!P1 R2UR UR13, R29 ;  /* 0x000000001d0d93c2 */ /* 0x000e6200000e0000 */
[----:B0-----:R-:W3:Y:S01]  /*2e60*/  @!P1 LDG.E.EL R24, desc[UR10][R18.64+0x750] ;  /* 0x0007500a12189981 */ /* 0x001ee2200c2e1900 */
[----:B------:R-:W-:-:S04]  /*2e70*/  @!P1 FFMA R31, R34, R34, R31 ;  /* 0x00000022221f9223 */ /* 0x000fc8000000001f */
[----:B------:R-:W-:-:S04]  /*2e80*/  @!P1 FFMA R31, R30, R30, R31 ;  /* 0x0000001e1e1f9223 */ /* 0x000fc8000000001f */
[----:B----4-:R-:W-:Y:S01]  /*2e90*/  @!P1 FFMA R31, R26, R26, R31 ;  /* 0x0000001a1a1f9223 */ /* 0x010fe2000000001f */
[----:B------:R-:W-:Y:S01]  /*2ea0*/  MOV R26, RZ ;  /* 0x000000ff001a7202 */ /* 0x000fe20000000f00 */
[----:B------:R-:W-:Y:S06]  /*2eb0*/  BAR.SYNC.DEFER_BLOCKING 0x0 ;  /* 0x0000000000007b1d */ /* 0x000fec0000010000 */
[----:B------:R-:W0:Y:S08]  /*2ec0*/  @!P1 R2UR UR14, R22 ;  /* 0x00000000160e93c2 */ /* 0x000e3000000e0000 */
[----:B------:R-:W0:Y:S01]  /*2ed0*/  @!P1 R2UR UR15, R23 ;  /* 0x00000000170f93c2 */ /* 0x000e2200000e0000 */
[----:B-1----:R-:W4:Y:S07]  /*2ee0*/  @!P1 LDG.E.EL R26, desc[UR12][R18.64+0x760] ;  /* 0x0007600c121a9981 */ /* 0x002f2e200c2e1900 */
[----:B------:R1:W0:Y:S01]  /*2ef0*/  @!P1 R2UR UR18, R28 ;  /* 0x000000001c1293c2 */ /* 0x00022200000e0000 */
[----:B------:R-:W-:-:S02]  /*2f00*/  @!P1 MOV R32, 0x0 ;  /* 0x0000000000209802 */ /* 0x000fc40000000f00 */
[----:B------:R-:W-:-:S05]  /*2f10*/  @!P1 MOV R33, 0x14f00000 ;  /* 0x14f0000000219802 */ /* 0x000fca0000000f00 */
[----:B------:R1:W0:Y:S02]  /*2f20*/  @!P1 R2UR UR19, R29 ;  /* 0x000000001d1393c2 */ /* 0x00022400000e0000 */
[----:B-1----:R-:W-:Y:S01]  /*2f30*/  CS2R R28, SRZ ;  /* 0x00000000001c7805 */ /* 0x002fe2000001ff00 */
[----:B------:R-:W-:Y:S06]  /*2f40*/  BAR.SYNC.DEFER_BLOCKING 0x0 ;  /* 0x0000000000007b1d */ /* 0x000fec0000010000 */
[----:B------:R-:W1:Y:S08]  /*2f50*/  @!P1 R2UR UR16, R32 ;  /* 0x00000000201093c2 */ /* 0x000e7000000e0000 */
[----:B------:R-:W1:Y:S01]  /*2f60*/  @!P1 R2UR UR17, R33 ;  /* 0x00000000211193c2 */ /* 0x000e6200000e0000 */
[----:B0-----:R-:W4:Y:S01]  /*2f70*/  @!P1 LDG.E.EL R28, desc[UR14][R18.64+0x770] ;  /* 0x0007700e121c9981 */ /* 0x001f22200c2e1900 */
[----:B------:R-:W-:-:S05]  /*2f80*/  MOV R30, R31 ;  /* 0x0000001f001e7202 */ /* 0x000fca0000000f00 */
[----:B------:R-:W-:Y:S01]  /*2f90*/  @!P1 FFMA R30, R13, R13, R30 ;  /* 0x0000000d0d1e9223 */ /* 0x000fe2000000001e */
[----:B------:R-:W-:Y:S01]  /*2fa0*/  MOV R13, RZ ;  /* 0x000000ff000d7202 */ /* 0x000fe20000000f00 */
[----:B------:R-:W-:Y:S06]  /*2fb0*/  BAR.SYNC.DEFER_BLOCKING 0x0 ;  /* 0x0000000000007b1d */ /* 0x000fec0000010000 */
[----:B------:R-:W0:Y:S08]  /*2fc0*/  @!P1 R2UR UR8, R22 ;  /* 0x00000000160893c2 */ /* 0x000e3000000e0000 */
[----:B------:R-:W0:Y:S01]  /*2fd0*/  @!P1 R2UR UR9, R23 ;  /* 0x00000000170993c2 */ /* 0x000e2200000e0000 */
[----:B-1----:R-:W4:Y:S04]  /*2fe0*/  @!P1 LDG.E.EL R13, desc[UR16][R18.64+0x780] ;  /* 0x00078010120d9981 */ /* 0x002f28200c2e1900 */
[----:B------:R-:W-:Y:S01]  /*2ff0*/  BAR.SYNC.DEFER_BLOCKING 0x0 ;  /* 0x0000000000007b1d */ /* 0x000fe20000010000 */
[----:B------:R-:W-:-:S05]  /*3000*/  @!P1 FFMA R30, R36, R36, R30 ;  /* 0x00000024241e9223 */ /* 0x000fca000000001e */
[----:B------:R-:W-:Y:S01]  /*3010*/  MOV R34, R30 ;  /* 0x0000001e00227202 */ /* 0x000fe20000000f00 */
[----:B0-----:R-:W4:Y:S01]  /*3020*/  @!P1 LDG.E.EL R29, desc[UR8][R18.64+0x790] ;  /* 0x00079008121d9981 */ /* 0x001f22200c2e1900 */
[----:B------:R-:W-:-:S03]  /*3030*/  CS2R R30, SRZ ;  /* 0x00000000001e7805 */ /* 0x000fc6000001ff00 */
[----:B------:R-:W-:Y:S06]  /*3040*/  BAR.SYNC.DEFER_BLOCKING 0x0 ;  /* 0x0000000000007b1d */ /* 0x000fec0000010000 */
[----:B------:R-:W0:Y:S08]  /*3050*/  @!P1 R2UR UR10, R32 ;  /* 0x00000000200a93c2 */ /* 0x000e3000000e0000 */
[----:B------:R-:W0:Y:S01]  /*3060*/  @!P1 R2UR UR11, R33 ;  /* 0x00000000210b93c2 */ /* 0x000e2200000e0000 */
[----:B------:R-:W4:Y:S01]  /*3070*/  @!P1 LDG.E.EL R30, desc[UR18][R18.64+0x7a0] ;  /* 0x0007a012121e9981 */ /* 0x000f22200c2e1900 */
[----:B------:R-:W-:Y:S01]  /*3080*/  @!P1 FFMA R34, R25, R25, R34 ;  /* 0x0000001919229223 */ /* 0x000fe20000000022 */
[----:B------:R-:W-:-:S02]  /*3090*/  MOV R25, RZ ;  /* 0x000000ff00197202 */ /* 0x000fc40000000f00 */
[----:B------:R-:W-:Y:S06]  /*30a0*/  BAR.SYNC.DEFER_BLOCKING 0x0 ;  /* 0x0000000000007b1d */ /* 0x000fec0000010000 */
[----:B------:R-:W1:Y:S08]  /*30b0*/  @!P1 R2UR UR12, R22 ;  /* 0x00000000160c93c2 */ /* 0x000e7000000e0000 */
[----:B------:R-:W1:Y:S01]  /*30c0*/  @!P1 R2UR UR13, R23 ;  /* 0x00000000170d93c2 */ /* 0x000e6200000e0000 */
[----:B0-----:R-:W4:Y:S01]  /*30d0*/  @!P1 LDG.E.EL R25, desc[UR10][R18.64+0x7b0] ;  /* 0x0007b00a12199981 */ /* 0x001f22200c2e1900 */
[----:B------:R-:W-:-:S03]  /*30e0*/  MOV R33, RZ ;  /* 0x000000ff00217202 */ /* 0x000fc60000000f00 */
[----:B------:R-:W-:Y:S06]  /*30f0*/  BAR.SYNC.DEFER_BLOCKING 0x0 ;  /* 0x0000000000007b1d */ /* 0x000fec0000010000 */
[----:B-1----:R-:W4:Y:S04]  /*3100*/  @!P1 LDG.E.EL R33, desc[UR12][R18.64+0x7c0] ;  /* 0x0007c00c12219981 */ /* 0x002f28200c2e1900 */
[----:B------:R-:W-:Y:S01]  /*3110*/  BAR.SYNC.DEFER_BLOCKING 0x0 ;  /* 0x0000000000007b1d */ /* 0x000fe20000010000 */
[----:B--2---:R-:W-:-:S05]  /*3120*/  @!P1 FFMA R34, R37, R37, R34 ;  /* 0x0000002525229223 */ /* 0x004fca0000000022 */
[----:B------:R-:W-:Y:S01]  /*3130*/  MOV R32, R34 ;  /* 0x0000002200207202 */ /* 0x000fe20000000f00 */
[----:B------:R-:W2:Y:S04]  /*3140*/  @!P1 LDG.E.EL R31, desc[UR14][R18.64+0x7d0] ;  /* 0x0007d00e121f9981 */ /* 0x000ea8200c2e1900 */
[----:B------:R-:W-:Y:S02]  /*3150*/  @!P1 FFMA R32, R35, R35, R32 ;  /* 0x0000002323209223 */ /* 0x000fe40000000020 */
[----:B------:R-:W-:Y:S01]  /*3160*/  CS2R R34, SRZ ;  /* 0x0000000000227805 */ /* 0x000fe2000001ff00 */
[----:B------:R-:W-:Y:S06]  /*3170*/  BAR.SYNC.DEFER_BLOCKING 0x0 ;  /* 0x0000000000007b1d */ /* 0x000fec0000010000 */
[----:B------:R-:W2:Y:S04]  /*3180*/  @!P1 LDG.E.EL R34, desc[UR16][R18.64+0x7e0] ;  /* 0x0007e01012229981 */ /* 0x000ea8200c2e1900 */
[----:B------:R-:W-:Y:S06]  /*3190*/  BAR.SYNC.DEFER_BLOCKING 0x0 ;  /* 0x0000000000007b1d */ /* 0x000fec0000010000 */
[----:B------:R-:W2:Y:S01]  /*31a0*/  @!P1 LDG.E.EL R35, desc[UR8][R18.64+0x7f0] ;  /* 0x0007f00812239981 */ /* 0x000ea2200c2e1900 */
[----:B------:R-:W-:-:S04]  /*31b0*/  @!P1 MOV R23, 0x12f00000 ;  /* 0x12f0000000179802 */ /* 0x000fc80000000f00 */
[----:B------:R0:W1:Y:S02]  /*31c0*/  @!P1 R2UR UR9, R23 ;  /* 0x00000000170993c2 */ /* 0x00006400000e0000 */
[----:B0-----:R-:W-:-:S04]  /*31d0*/  SHF.L.U32 R23, R8, 0x2, RZ ;  /* 0x0000000208177819 */ /* 0x001fc800000006ff */
[----:B------:R-:W-:Y:S02]  /*31e0*/  IADD3 R36, P3, R23, c[0x0][0x170], RZ ;  /* 0x00005c0017247a10 */ /* 0x000fe40007f7e0ff */
[----:B------:R-:W-:Y:S02]  /*31f0*/  IADD3 R8, P0, P2, R2, c[0x0][0x168], R23 ;  /* 0x00005a0002087a10 */ /* 0x000fe40007a1e017 */
[----:B------:R-:W-:Y:S01]  /*3200*/  IADD3.X R37, RZ, c[0x0][0x174], RZ, P3, !PT ;  /* 0x00005d00ff257a10 */ /* 0x000fe20001ffe4ff */
[----:B------:R-:W-:Y:S01]  /*3210*/  @!P1 FFMA R32, R9, R9, R32 ;  /* 0x0000000909209223 */ /* 0x000fe20000000020 */
[----:B------:R-:W-:-:S03]  /*3220*/  IADD3.X R9, R4, c[0x0][0x16c], RZ, P0, P2 ;  /* 0x00005b0004097a10 */ /* 0x000fc600007e44ff */
[----:B------:R-:W2:Y:S01]  /*3230*/  LDG.E.EL R4, desc[UR6][R36.64] ;  /* 0x0000000624047981 */ /* 0x000ea2200c2e1900 */
[----:B------:R-:W-:-:S03]  /*3240*/  MOV R2, RZ ;  /* 0x000000ff00027202 */ /* 0x000fc60000000f00 */
[----:B------:R-:W-:Y:S06]  /*3250*/  BAR.SYNC.DEFER_BLOCKING 0x0 ;  /* 0x0000000000007b1d */ /* 0x000fec0000010000 */
[----:B-1----:R-:W2:Y:S01]  /*3260*/  @!P1 LDG.E.EF R2, desc[UR8][R8.64] ;  /* 0x0000000808029981 */ /* 0x002ea2200c0e1900 */
[----:B------:R-:W-:-:S04]  /*3270*/  @!P1 FFMA R32, R5, R5, R32 ;  /* 0x0000000505209223 */ /* 0x000fc80000000020 */
[----:B------:R-:W-:-:S04]  /*3280*/  @!P1 FFMA R32, R0, R0, R32 ;  /* 0x0000000000209223 */ /* 0x000fc80000000020 */
[----:B---3--:R-:W-:-:S04]  /*3290*/  @!P1 FFMA R32, R7, R7, R32 ;  /* 0x0000000707209223 */ /* 0x008fc80000000020 */
[----:B------:R-:W-:-:S04]  /*32a0*/  @!P1 FFMA R32, R10, R10, R32 ;  /* 0x0000000a0a209223 */ /* 0x000fc80000000020 */
[----:B------:R-:W-:-:S04]  /*32b0*/  @!P1 FFMA R32, R6, R6, R32 ;  /* 0x0000000606209223 */ /* 0x000fc80000000020 */
[----:B------:R-:W-:-:S05]  /*32c0*/  @!P1 FFMA R32, R11, R11, R32 ;  /* 0x0000000b0b209223 */ /* 0x000fca0000000020 */
[----:B------:R-:W-:-:S05]  /*32d0*/  MOV R5, R32 ;  /* 0x0000002000057202 */ /* 0x000fca0000000f00 */
[----:B------:R-:W-:-:S04]  /*32e0*/  @!P1 FFMA R5, R12, R12, R5 ;  /* 0x0000000c0c059223 */ /* 0x000fc80000000005 */
[----:B------:R-:W-:-:S04]  /*32f0*/  @!P1 FFMA R5, R14, R14, R5 ;  /* 0x0000000e0e059223 */ /* 0x000fc80000000005 */
[----:B------:R-:W-:-:S04]  /*3300*/  @!P1 FFMA R5, R15, R15, R5 ;  /* 0x0000000f0f059223 */ /* 0x000fc80000000005 */
[----:B------:R-:W-:-:S04]  /*3310*/  @!P1 FFMA R5, R16, R16, R5 ;  /* 0x0000001010059223 */ /* 0x000fc80000000005 */
[----:B------:R-:W-:-:S04]  /*3320*/  @!P1 FFMA R5, R17, R17, R5 ;  /* 0x0000001111059223 */ /* 0x000fc80000000005 */
[----:B------:R-:W-:-:S05]  /*3330*/  @!P1 FFMA R5, R20, R20, R5 ;  /* 0x0000001414059223 */ /* 0x000fca0000000005 */
[----:B------:R-:W-:-:S05]  /*3340*/  MOV R0, R5 ;  /* 0x0000000500007202 */ /* 0x000fca0000000f00 */
[----:B------:R-:W-:-:S04]  /*3350*/  @!P1 FFMA R0, R21, R21, R0 ;  /* 0x0000001515009223 */ /* 0x000fc80000000000 */
[----:B------:R-:W-:-:S05]  /*3360*/  @!P1 FFMA R0, R27, R27, R0 ;  /* 0x0000001b1b009223 */ /* 0x000fca0000000000 */
[----:B------:R-:W-:-:S05]  /*3370*/  MOV R5, R0 ;  /* 0x0000000000057202 */ /* 0x000fca0000000f00 */
[----:B------:R-:W-:-:S04]  /*3380*/  @!P1 FFMA R5, R24, R24, R5 ;  /* 0x0000001818059223 */ /* 0x000fc80000000005 */
[----:B----4-:R-:W-:-:S04]  /*3390*/  @!P1 FFMA R5, R26, R26, R5 ;  /* 0x0000001a1a059223 */ /* 0x010fc80000000005 */
[----:B------:R-:W-:-:S04]  /*33a0*/  @!P1 FFMA R5, R28, R28, R5 ;  /* 0x0000001c1c059223 */ /* 0x000fc80000000005 */
[----:B------:R-:W-:-:S04]  /*33b0*/  @!P1 FFMA R5, R13, R13, R5 ;  /* 0x0000000d0d059223 */ /* 0x000fc80000000005 */
[----:B------:R-:W-:-:S04]  /*33c0*/  @!P1 FFMA R5, R29, R29, R5 ;  /* 0x0000001d1d059223 */ /* 0x000fc80000000005 */
[----:B------:R-:W-:-:S05]  /*33d0*/  @!P1 FFMA R5, R30, R30, R5 ;  /* 0x0000001e1e059223 */ /* 0x000fca0000000005 */
[----:B------:R-:W-:-:S05]  /*33e0*/  MOV R0, R5 ;  /* 0x0000000500007202 */ /* 0x000fca0000000f00 */
[----:B------:R-:W-:-:S04]  /*33f0*/  @!P1 FFMA R0, R25, R25, R0 ;  /* 0x0000001919009223 */ /* 0x000fc80000000000 */
[----:B------:R-:W-:-:S04]  /*3400*/  @!P1 FFMA R0, R33, R33, R0 ;  /* 0x0000002121009223 */ /* 0x000fc80000000000 */
[----:B--2---:R-:W-:-:S04]  /*3410*/  @!P1 FFMA R0, R31, R31, R0 ;  /* 0x0000001f1f009223 */ /* 0x004fc80000000000 */
[----:B------:R-:W-:-:S05]  /*3420*/  @!P1 FFMA R0, R34, R34, R0 ;  /* 0x0000002222009223 */ /* 0x000fca0000000000 */
[----:B------:R-:W-:-:S05]  /*3430*/  MOV R10, R0 ;  /* 0x00000000000a7202 */ /* 0x000fca0000000f00 */
[----:B------:R-:W-:-:S05]  /*3440*/  @!P1 FFMA R10, R35, R35, R10 ;  /* 0x00000023230a9223 */ /* 0x000fca000000000a */
[----:B------:R-:W0:Y:S02]  /*3450*/  SHFL.BFLY PT, R0, R10, 0x2, 0x1f ;  /* 0x0c401f000a007f89 */ /* 0x000e2400000e0000 */
[----:B0-----:R-:W-:-:S05]  /*3460*/  FADD R0, R0, R10 ;  /* 0x0000000a00007221 */ /* 0x001fca0000000000 */
[----:B------:R-:W0:Y:S01]  /*3470*/  SHFL.BFLY PT, R5, R0, 0x1, 0x1f ;  /* 0x0c201f0000057f89 */ /* 0x000e2200000e0000 */
[----:B------:R-:W-:Y:S01]  /*3480*/  MOV R6, 0x3b000000 ;  /* 0x3b00000000067802 */ /* 0x000fe20000000f00 */
[----:B------:R-:W-:Y:S01]  /*3490*/  USHF.L.U32 UR4, UR4, 0xf, URZ ;  /* 0x0000000f04047899 */ /* 0x000fe2000800063f */
[----:B0-----:R-:W-:-:S04]  /*34a0*/  FADD R5, R0, R5 ;  /* 0x0000000500057221 */ /* 0x001fc80000000000 */
[----:B------:R-:W-:Y:S01]  /*34b0*/  FFMA R5, R5, R6, 9.9999999747524270788e-07 ;  /* 0x358637bd05057423 */ /* 0x000fe20000000006 */
[----:B------:R-:W-:-:S03]  /*34c0*/  SHF.L.U32 R6, R3, 0x9, RZ ;  /* 0x0000000903067819 */ /* 0x000fc600000006ff */
[----:B------:R-:W0:Y:S01]  /*34d0*/  MUFU.RSQ R3, R5 ;  /* 0x0000000500037308 */ /* 0x000e220000001400 */
[----:B------:R-:W-:-:S05]  /*34e0*/  LOP3.LUT R6, R6, UR4, RZ, 0xfc, !PT ;  /* 0x0000000406067c12 */ /* 0x000fca000f8efcff */
[----:B------:R-:W-:-:S05]  /*34f0*/  IMAD.WIDE R6, R6, 0x4, RZ ;  /* 0x0000000406067825 */ /* 0x000fca00078e02ff */
[----:B------:R-:W-:-:S04]  /*3500*/  LOP3.LUT R6, R6, R23, RZ, 0xfc, !PT ;  /* 0x0000001706067212 */ /* 0x000fc800078efcff */
[----:B------:R-:W-:Y:S01]  /*3510*/  IADD3 R6, P0, R6, c[0x0][0x178], RZ ;  /* 0x00005e0006067a10 */ /* 0x000fe20007f1e0ff */
[----:B0-----:R-:W-:-:S03]  /*3520*/  FMUL R11, R3, R2 ;  /* 0x00000002030b7220 */ /* 0x001fc60000400000 */
[----:B------:R-:W-:Y:S01]  /*3530*/  IADD3.X R7, R7, c[0x0][0x17c], RZ, P0, !PT ;  /* 0x00005f0007077a10 */ /* 0x000fe200007fe4ff */
[----:B------:R-:W-:Y:S01]  /*3540*/  FMUL R11, R11, R4 ;  /* 0x000000040b0b7220 */ /* 0x000fe20000400000 */
[----:B------:R-:W-:Y:S01]  /*3550*/  ULDC.64 UR4, c[0x0][0x118] ;  /* 0x0000460000047ab9 */ /* 0x000fe20000000a00 */
[----:B------:R-:W-:Y:S03]  /*3560*/  BSSY B0, `(.L_x_3) ;  /* 0x0000009000007945 */ /* 0x000fe60003800000 */
[----:B------:R0:W-:Y:S04]  /*3570*/  @!P1 STG.E [R6.64], R11 ;  /* 0x0000000b06009986 */ /* 0x0001e8000c101904 */
[----:B------:R0:W5:Y:S01]  /*3580*/  LDG.E.EL R0, desc[UR6][R36.64+0x10] ;  /* 0x0000100624007981 */ /* 0x000162200c2e1900 */
[----:B------:R-:W-:-:S03]  /*3590*/  MOV R2, RZ ;  /* 0x000000ff00027202 */ /* 0x000fc60000000f00 */
[----:B------:R-:W-:Y:S06]  /*35a0*/  BAR.SYNC.DEFER_BLOCKING 0x0 ;  /* 0x0000000000007b1d */ /* 0x000fec0000010000 */
[----:B------:R-:W-:Y:S05]  /*35b0*/  @P1 BRA `(.L_x_4) ;  /* 0x0000003000001947 */ /* 0x000fea0003800000 */
[----:B0-----:R-:W-:Y:S02]  /*35c0*/  UMOV UR8, 0x0 ;  /* 0x0000000000087882 */ /* 0x001fe40000000000 */
[----:B------:R-:W-:Y:S02]  /*35d0*/  UMOV UR9, 0x12f00000 ;  /* 0x12f0000000097882 */ /* 0x000fe40000000000 */
[----:B------:R0:W5:Y:S03]  /*35e0*/  LDG.E.EF R2, desc[UR8][R8.64+0x10] ;  /* 0x0000100808027981 */ /* 0x000166200c0e1900 */
.L_x_4:
[----:B0-----:R-:W-:Y:S05]  /*35f0*/  BSYNC B0 ;  /* 0x0000000000007941 */ /* 0x001fea0003800000 */
.L_x_3:
[----:B-----5:R-:W-:-:S04]  /*3600*/  FMUL R5, R3, R2 ;  /* 0x0000000203057220 */ /* 0x020fc80000400000 */
[----:B------:R-:W-:Y:S01]  /*3610*/  FMUL R5, R0, R5 ;  /* 0x0000000500057220 */ /* 0x000fe20000400000 */
[----:B------:R-:W-:Y:S04]  /*3620*/  BSSY B0, `(.L_x_5) ;  /* 0x0000009000007945 */ /* 0x000fe80003800000 */
[----:B------:R0:W-:Y:S04]  /*3630*/  @!P1 STG.E [R6.64+0x10], R5 ;  /* 0x0000100506009986 */ /* 0x0001e8000c101904 */
[----:B------:R0:W5:Y:S01]  /*3640*/  LDG.E.EL R0, desc[UR6][R36.64+0x20] ;  /* 0x0000200624007981 */ /* 0x000162200c2e1900 */
[----:B------:R-:W-:-:S03]  /*3650*/  MOV R2, RZ ;  /* 0x000000ff00027202 */ /* 0x000fc60000000f00 */
[----:B------:R-:W-:Y:S06]  /*3660*/  BAR.SYNC.DEFER_BLOCKING 0x0 ;  /* 0x0000000000007b1d */ /* 0x000fec0000010000 */
[----:B------:R-:W-:Y:S05]  /*3670*/  @P1 BRA `(.L_x_6) ;  /* 0x0000003000001947 */ /* 0x000fea0003800000 */
[----:B0-----:R-:W-:Y:S02]  /*3680*/  UMOV UR8, 0x0 ;  /* 0x0000000000087882 */ /* 0x001fe40000000000 */
[----:B------:R-:W-:Y:S02]  /*3690*/  UMOV UR9, 0x12f00000 ;  /* 0x12f0000000097882 */ /* 0x000fe40000000000 */
[----:B------:R0:W5:Y:S03]  /*36a0*/  LDG.E.EF R2, desc[UR8][R8.64+0x20] ;  /* 0x0000200808027981 */ /* 0x000166200c0e1900 */
.L_x_6:
[----:B0-----:R-:W-:Y:S05]  /*36b0*/  BSYNC B0 ;  /* 0x0000000000007941 */ /* 0x001fea0003800000 */
.L_x_5:
        /* <DEDUP_REMOVED lines=11> */
.L_x_8:
[----:B0-----:R-:W-:Y:S05]  /*3770*/  BSYNC B0 ;  /* 0x0000000000007941 */ /* 0x001fea0003800000 */
.L_x_7:
        /* <DEDUP_REMOVED lines=11> */
.L_x_10:
[----:B0-----:R-:W-:Y:S05]  /*3830*/  BSYNC B0 ;  /* 0x0000000000007941 */ /* 0x001fea0003800000 */
.L_x_9:
        /* <DEDUP_REMOVED lines=11> */
.L_x_12:
[----:B0-----:R-:W-:Y:S05]  /*38f0*/  BSYNC B0 ;  /* 0x0000000000007941 */ /* 0x001fea0003800000 */
.L_x_11:
        /* <DEDUP_REMOVED lines=11> */
.L_x_14:
[----:B0-----:R-:W-:Y:S05]  /*39b0*/  BSYNC B0 ;  /* 0x0000000000007941 */ /* 0x001fea0003800000 */
.L_x_13:
        /* <DEDUP_REMOVED lines=11> */
.L_x_16:
[----:B0-----:R-:W-:Y:S05]  /*3a70*/  BSYNC B0 ;  /* 0x0000000000007941 */ /* 0x001fea0003800000 */
.L_x_15:
        /* <DEDUP_REMOVED lines=11> */
.L_x_18:
[----:B0-----:R-:W-:Y:S05]  /*3b30*/  BSYNC B0 ;  /* 0x0000000000007941 */ /* 0x001fea0003800000 */
.L_x_17:
        /* <DEDUP_REMOVED lines=11> */
.L_x_20:
[----:B0-----:R-:W-:Y:S05]  /*3bf0*/  BSYNC B0 ;  /* 0x0000000000007941 */ /* 0x001fea0003800000 */
.L_x_19:
        /* <DEDUP_REMOVED lines=11> */
.L_x_22:
[----:B0-----:R-:W-:Y:S05]  /*3cb0*/  BSYNC B0 ;  /* 0x0000000000007941 */ /* 0x001fea0003800000 */
.L_x_21:
        /* <DEDUP_REMOVED lines=11> */
.L_x_24:
[----:B0-----:R-:W-:Y:S05]  /*3d70*/  BSYNC B0 ;  /* 0x0000000000007941 */ /* 0x001fea0003800000 */
.L_x_23:
        /* <DEDUP_REMOVED lines=11> */
.L_x_26:
[----:B0-----:R-:W-:Y:S05]  /*3e30*/  BSYNC B0 ;  /* 0x0000000000007941 */ /* 0x001fea0003800000 */
.L_x_25:
        /* <DEDUP_REMOVED lines=11> */
.L_x_28:
[----:B0-----:R-:W-:Y:S05]  /*3ef0*/  BSYNC B0 ;  /* 0x0000000000007941 */ /* 0x001fea0003800000 */
.L_x_27:
        /* <DEDUP_REMOVED lines=11> */
.L_x_30:
[----:B0-----:R-:W-:Y:S05]  /*3fb0*/  BSYNC B0 ;  /* 0x0000000000007941 */ /* 0x001fea0003800000 */
.L_x_29:
        /* <DEDUP_REMOVED lines=11> */
.L_x_32:
[----:B0-----:R-:W-:Y:S05]  /*4070*/  BSYNC B0 ;  /* 0x0000000000007941 */ /* 0x001fea0003800000 */
.L_x_31:
        /* <DEDUP_REMOVED lines=11> */
.L_x_34:
[----:B0-----:R-:W-:Y:S05]  /*4130*/  BSYNC B0 ;  /* 0x0000000000007941 */ /* 0x001fea0003800000 */
.L_x_33:
        /* <DEDUP_REMOVED lines=11> */
.L_x_36:
[----:B0-----:R-:W-:Y:S05]  /*41f0*/  BSYNC B0 ;  /* 0x0000000000007941 */ /* 0x001fea0003800000 */
.L_x_35:
        /* <DEDUP_REMOVED lines=11> */
.L_x_38:
[----:B0-----:R-:W-:Y:S05]  /*42b0*/  BSYNC B0 ;  /* 0x0000000000007941 */ /* 0x001fea0003800000 */
.L_x_37:
        /* <DEDUP_REMOVED lines=11> */
.L_x_40:
[----:B0-----:R-:W-:Y:S05]  /*4370*/  BSYNC B0 ;  /* 0x0000000000007941 */ /* 0x001fea0003800000 */
.L_x_39:
        /* <DEDUP_REMOVED lines=11> */
.L_x_42:
[----:B0-----:R-:W-:Y:S05]  /*4430*/  BSYNC B0 ;  /* 0x0000000000007941 */ /* 0x001fea0003800000 */
.L_x_41:
        /* <DEDUP_REMOVED lines=11> */
.L_x_44:
[----:B0-----:R-:W-:Y:S05]  /*44f0*/  BSYNC B0 ;  /* 0x0000000000007941 */ /* 0x001fea0003800000 */
.L_x_43:
        /* <DEDUP_REMOVED lines=11> */
.L_x_46:
[----:B0-----:R-:W-:Y:S05]  /*45b0*/  BSYNC B0 ;  /* 0x0000000000007941 */ /* 0x001fea0003800000 */
.L_x_45:
        /* <DEDUP_REMOVED lines=11> */
.L_x_48:
[----:B0-----:R-:W-:Y:S05]  /*4670*/  BSYNC B0 ;  /* 0x0000000000007941 */ /* 0x001fea0003800000 */
.L_x_47:
        /* <DEDUP_REMOVED lines=11> */
.L_x_50:
[----:B0-----:R-:W-:Y:S05]  /*4730*/  BSYNC B0 ;  /* 0x0000000000007941 */ /* 0x001fea0003800000 */
.L_x_49:
        /* <DEDUP_REMOVED lines=11> */
.L_x_52:
[----:B0-----:R-:W-:Y:S05]  /*47f0*/  BSYNC B0 ;  /* 0x0000000000007941 */ /* 0x001fea0003800000 */
.L_x_51:
        /* <DEDUP_REMOVED lines=11> */
.L_x_54:
[----:B0-----:R-:W-:Y:S05]  /*48b0*/  BSYNC B0 ;  /* 0x0000000000007941 */ /* 0x001fea0003800000 */
.L_x_53:
        /* <DEDUP_REMOVED lines=11> */
.L_x_56:
[----:B0-----:R-:W-:Y:S05]  /*4970*/  BSYNC B0 ;  /* 0x0000000000007941 */ /* 0x001fea0003800000 */
.L_x_55:
        /* <DEDUP_REMOVED lines=11> */
.L_x_58:
[----:B0-----:R-:W-:Y:S05]  /*4a30*/  BSYNC B0 ;  /* 0x0000000000007941 */ /* 0x001fea0003800000 */
.L_x_57:
        /* <DEDUP_REMOVED lines=11> */
.L_x_60:
[----:B0-----:R-:W-:Y:S05]  /*4af0*/  BSYNC B0 ;  /* 0x0000000000007941 */ /* 0x001fea0003800000 */
.L_x_59:
        /* <DEDUP_REMOVED lines=11> */
.L_x_62:
[----:B0-----:R-:W-:Y:S05]  /*4bb0*/  BSYNC B0 ;  /* 0x0000000000007941 */ /* 0x001fea0003800000 */
.L_x_61:
        /* <DEDUP_REMOVED lines=11> */
.L_x_64:
[----:B0-----:R-:W-:Y:S05]  /*4c70*/  BSYNC B0 ;  /* 0x0000000000007941 */ /* 0x001fea0003800000 */
.L_x_63:
        /* <DEDUP_REMOVED lines=11> */
.L_x_66:
[----:B0-----:R-:W-:Y:S05]  /*4d30*/  BSYNC B0 ;  /* 0x0000000000007941 */ /* 0x001fea0003800000 */
.L_x_65:
        /* <DEDUP_REMOVED lines=11> */
.L_x_68:
[----:B0-----:R-:W-:Y:S05]  /*4df0*/  BSYNC B0 ;  /* 0x0000000000007941 */ /* 0x001fea0003800000 */
.L_x_67:
        /* <DEDUP_REMOVED lines=11> */
.L_x_70:
[----:B0-----:R-:W-:Y:S05]  /*4eb0*/  BSYNC B0 ;  /* 0x0000000000007941 */ /* 0x001fea0003800000 */
.L_x_69:
        /* <DEDUP_REMOVED lines=11> */
.L_x_72:
[----:B0-----:R-:W-:Y:S05]  /*4f70*/  BSYNC B0 ;  /* 0x0000000000007941 */ /* 0x001fea0003800000 */
.L_x_71:
        /* <DEDUP_REMOVED lines=11> */
.L_x_74:
[----:B0-----:R-:W-:Y:S05]  /*5030*/  BSYNC B0 ;  /* 0x0000000000007941 */ /* 0x001fea0003800000 */
.L_x_73:
        /* <DEDUP_REMOVED lines=11> */
.L_x_76:
[----:B0-----:R-:W-:Y:S05]  /*50f0*/  BSYNC B0 ;  /* 0x0000000000007941 */ /* 0x001fea0003800000 */
.L_x_75:
        /* <DEDUP_REMOVED lines=11> */
.L_x_78:
[----:B0-----:R-:W-:Y:S05]  /*51b0*/  BSYNC B0 ;  /* 0x0000000000007941 */ /* 0x001fea0003800000 */
.L_x_77:
        /* <DEDUP_REMOVED lines=11> */
.L_x_80:
[----:B0-----:R-:W-:Y:S05]  /*5270*/  BSYNC B0 ;  /* 0x0000000000007941 */ /* 0x001fea0003800000 */
.L_x_79:
        /* <DEDUP_REMOVED lines=11> */
.L_x_82:
[----:B0-----:R-:W-:Y:S05]  /*5330*/  BSYNC B0 ;  /* 0x0000000000007941 */ /* 0x001fea0003800000 */
.L_x_81:
        /* <DEDUP_REMOVED lines=11> */
.L_x_84:
[----:B0-----:R-:W-:Y:S05]  /*53f0*/  BSYNC B0 ;  /* 0x0000000000007941 */ /* 0x001fea0003800000 */
.L_x_83:
        /* <DEDUP_REMOVED lines=11> */
.L_x_86:
[----:B0-----:R-:W-:Y:S05]  /*54b0*/  BSYNC B0 ;  /* 0x0000000000007941 */ /* 0x001fea0003800000 */
.L_x_85:
        /* <DEDUP_REMOVED lines=11> */
.L_x_88:
[----:B0-----:R-:W-:Y:S05]  /*5570*/  BSYNC B0 ;  /* 0x0000000000007941 */ /* 0x001fea0003800000 */
.L_x_87:
        /* <DEDUP_REMOVED lines=11> */
.L_x_90:
[----:B0-----:R-:W-:Y:S05]  /*5630*/  BSYNC B0 ;  /* 0x0000000000007941 */ /* 0x001fea0003800000 */
.L_x_89:
        /* <DEDUP_REMOVED lines=11> */
.L_x_92:
[----:B0-----:R-:W-:Y:S05]  /*56f0*/  BSYNC B0 ;  /* 0x0000000000007941 */ /* 0x001fea0003800000 */
.L_x_91:
        /* <DEDUP_REMOVED lines=11> */
.L_x_94:
[----:B0-----:R-:W-:Y:S05]  /*57b0*/  BSYNC B0 ;  /* 0x0000000000007941 */ /* 0x001fea0003800000 */
.L_x_93:
        /* <DEDUP_REMOVED lines=11> */
.L_x_96:
[----:B0-----:R-:W-:Y:S05]  /*5870*/  BSYNC B0 ;  /* 0x0000000000007941 */ /* 0x001fea0003800000 */
.L_x_95:
        /* <DEDUP_REMOVED lines=11> */
.L_x_98:
[----:B0-----:R-:W-:Y:S05]  /*5930*/  BSYNC B0 ;  /* 0x0000000000007941 */ /* 0x001fea0003800000 */
.L_x_97:
        /* <DEDUP_REMOVED lines=11> */
.L_x_100:
[----:B0-----:R-:W-:Y:S05]  /*59f0*/  BSYNC B0 ;  /* 0x0000000000007941 */ /* 0x001fea0003800000 */
.L_x_99:
        /* <DEDUP_REMOVED lines=11> */
.L_x_102:
[----:B0-----:R-:W-:Y:S05]  /*5ab0*/  BSYNC B0 ;  /* 0x0000000000007941 */ /* 0x001fea0003800000 */
.L_x_101:
        /* <DEDUP_REMOVED lines=11> */
.L_x_104:
[----:B0-----:R-:W-:Y:S05]  /*5b70*/  BSYNC B0 ;  /* 0x0000000000007941 */ /* 0x001fea0003800000 */
.L_x_103:
        /* <DEDUP_REMOVED lines=11> */
.L_x_106:
[----:B0-----:R-:W-:Y:S05]  /*5c30*/  BSYNC B0 ;  /* 0x0000000000007941 */ /* 0x001fea0003800000 */
.L_x_105:
        /* <DEDUP_REMOVED lines=11> */
.L_x_108:
[----:B0-----:R-:W-:Y:S05]  /*5cf0*/  BSYNC B0 ;  /* 0x0000000000007941 */ /* 0x001fea0003800000 */
.L_x_107:
        /* <DEDUP_REMOVED lines=11> */
.L_x_110:
[----:B0-----:R-:W-:Y:S05]  /*5db0*/  BSYNC B0 ;  /* 0x0000000000007941 */ /* 0x001fea0003800000 */
.L_x_109:
        /* <DEDUP_REMOVED lines=11> */
.L_x_112:
[----:B0-----:R-:W-:Y:S05]  /*5e70*/  BSYNC B0 ;  /* 0x0000000000007941 */ /* 0x001fea0003800000 */
.L_x_111:
        /* <DEDUP_REMOVED lines=11> */
.L_x_114:
[----:B0-----:R-:W-:Y:S05]  /*5f30*/  BSYNC B0 ;  /* 0x0000000000007941 */ /* 0x001fea0003800000 */
.L_x_113:
        /* <DEDUP_REMOVED lines=11> */
.L_x_116:
[----:B0-----:R-:W-:Y:S05]  /*5ff0*/  BSYNC B0 ;  /* 0x0000000000007941 */ /* 0x001fea0003800000 */
.L_x_115:
        /* <DEDUP_REMOVED lines=11> */
.L_x_118:
[----:B0-----:R-:W-:Y:S05]  /*60b0*/  BSYNC B0 ;  /* 0x0000000000007941 */ /* 0x001fea0003800000 */
.L_x_117:
        /* <DEDUP_REMOVED lines=11> */
.L_x_120:
[----:B0-----:R-:W-:Y:S05]  /*6170*/  BSYNC B0 ;  /* 0x0000000000007941 */ /* 0x001fea0003800000 */
.L_x_119:
        /* <DEDUP_REMOVED lines=11> */
.L_x_122:
[----:B0-----:R-:W-:Y:S05]  /*6230*/  BSYNC B0 ;  /* 0x0000000000007941 */ /* 0x001fea0003800000 */
.L_x_121:
        /* <DEDUP_REMOVED lines=11> */
.L_x_124:
[----:B0-----:R-:W-:Y:S05]  /*62f0*/  BSYNC B0 ;  /* 0x0000000000007941 */ /* 0x001fea0003800000 */
.L_x_123:
        /* <DEDUP_REMOVED lines=11> */
.L_x_126:
[----:B0-----:R-:W-:Y:S05]  /*63b0*/  BSYNC B0 ;  /* 0x0000000000007941 */ /* 0x001fea0003800000 */
.L_x_125:
        /* <DEDUP_REMOVED lines=11> */
.L_x_128:
[----:B0-----:R-:W-:Y:S05]  /*6470*/  BSYNC B0 ;  /* 0x0000000000007941 */ /* 0x001fea0003800000 */
.L_x_127:
        /* <DEDUP_REMOVED lines=11> */
.L_x_130:
[----:B0-----:R-:W-:Y:S05]  /*6530*/  BSYNC B0 ;  /* 0x0000000000007941 */ /* 0x001fea0003800000 */
.L_x_129:
        /* <DEDUP_REMOVED lines=11> */
.L_x_132:
[----:B0-----:R-:W-:Y:S05]  /*65f0*/  BSYNC B0 ;  /* 0x0000000000007941 */ /* 0x001fea0003800000 */
.L_x_131:
        /* <DEDUP_REMOVED lines=11> */
.L_x_134:
[----:B0-----:R-:W-:Y:S05]  /*66b0*/  BSYNC B0 ;  /* 0x0000000000007941 */ /* 0x001fea0003800000 */
.L_x_133:
        /* <DEDUP_REMOVED lines=11> */
.L_x_136:
[----:B0-----:R-:W-:Y:S05]  /*6770*/  BSYNC B0 ;  /* 0x0000000000007941 */ /* 0x001fea0003800000 */
.L_x_135:
        /* <DEDUP_REMOVED lines=11> */
.L_x_138:
[----:B0-----:R-:W-:Y:S05]  /*6830*/  BSYNC B0 ;  /* 0x0000000000007941 */ /* 0x001fea0003800000 */
.L_x_137:
        /* <DEDUP_REMOVED lines=11> */
.L_x_140:
[----:B0-----:R-:W-:Y:S05]  /*68f0*/  BSYNC B0 ;  /* 0x0000000000007941 */ /* 0x001fea0003800000 */
.L_x_139:
        /* <DEDUP_REMOVED lines=11> */
.L_x_142:
[----:B0-----:R-:W-:Y:S05]  /*69b0*/  BSYNC B0 ;  /* 0x0000000000007941 */ /* 0x001fea0003800000 */
.L_x_141:
        /* <DEDUP_REMOVED lines=11> */
.L_x_144:
[----:B0-----:R-:W-:Y:S05]  /*6a70*/  BSYNC B0 ;  /* 0x0000000000007941 */ /* 0x001fea0003800000 */
.L_x_143:
        /* <DEDUP_REMOVED lines=11> */
.L_x_146:
[----:B0-----:R-:W-:Y:S05]  /*6b30*/  BSYNC B0 ;  /* 0x0000000000007941 */ /* 0x001fea0003800000 */
.L_x_145:
        /* <DEDUP_REMOVED lines=11> */
.L_x_148:
[----:B0-----:R-:W-:Y:S05]  /*6bf0*/  BSYNC B0 ;  /* 0x0000000000007941 */ /* 0x001fea0003800000 */
.L_x_147:
        /* <DEDUP_REMOVED lines=11> */
.L_x_150:
[----:B0-----:R-:W-:Y:S05]  /*6cb0*/  BSYNC B0 ;  /* 0x0000000000007941 */ /* 0x001fea0003800000 */
.L_x_149:
        /* <DEDUP_REMOVED lines=11> */
.L_x_152:
[----:B0-----:R-:W-:Y:S05]  /*6d70*/  BSYNC B0 ;  /* 0x0000000000007941 */ /* 0x001fea0003800000 */
.L_x_151:
        /* <DEDUP_REMOVED lines=11> */
.L_x_154:
[----:B0-----:R-:W-:Y:S05]  /*6e30*/  BSYNC B0 ;  /* 0x0000000000007941 */ /* 0x001fea0003800000 */
.L_x_153:
        /* <DEDUP_REMOVED lines=11> */
.L_x_156:
[----:B0-----:R-:W-:Y:S05]  /*6ef0*/  BSYNC B0 ;  /* 0x0000000000007941 */ /* 0x001fea0003800000 */
.L_x_155:
        /* <DEDUP_REMOVED lines=11> */
.L_x_158:
[----:B0-----:R-:W-:Y:S05]  /*6fb0*/  BSYNC B0 ;  /* 0x0000000000007941 */ /* 0x001fea0003800000 */
.L_x_157:
        /* <DEDUP_REMOVED lines=11> */
.L_x_160:
[----:B0-----:R-:W-:Y:S05]  /*7070*/  BSYNC B0 ;  /* 0x0000000000007941 */ /* 0x001fea0003800000 */
.L_x_159:
        /* <DEDUP_REMOVED lines=11> */
.L_x_162:
[----:B0-----:R-:W-:Y:S05]  /*7130*/  BSYNC B0 ;  /* 0x0000000000007941 */ /* 0x001fea0003800000 */
.L_x_161:
        /* <DEDUP_REMOVED lines=11> */
.L_x_164:
[----:B0-----:R-:W-:Y:S05]  /*71f0*/  BSYNC B0 ;  /* 0x0000000000007941 */ /* 0x001fea0003800000 */
.L_x_163:
        /* <DEDUP_REMOVED lines=11> */
.L_x_166:
[----:B0-----:R-:W-:Y:S05]  /*72b0*/  BSYNC B0 ;  /* 0x0000000000007941 */ /* 0x001fea0003800000 */
.L_x_165:
        /* <DEDUP_REMOVED lines=11> */
.L_x_168:
[----:B0-----:R-:W-:Y:S05]  /*7370*/  BSYNC B0 ;  /* 0x0000000000007941 */ /* 0x001fea0003800000 */
.L_x_167:
        /* <DEDUP_REMOVED lines=11> */
.L_x_170:
[----:B0-----:R-:W-:Y:S05]  /*7430*/  BSYNC B0 ;  /* 0x0000000000007941 */ /* 0x001fea0003800000 */
.L_x_169:
        /* <DEDUP_REMOVED lines=11> */
.L_x_172:
[----:B0-----:R-:W-:Y:S05]  /*74f0*/  BSYNC B0 ;  /* 0x0000000000007941 */ /* 0x001fea0003800000 */
.L_x_171:
        /* <DEDUP_REMOVED lines=11> */
.L_x_174:
[----:B0-----:R-:W-:Y:S05]  /*75b0*/  BSYNC B0 ;  /* 0x0000000000007941 */ /* 0x001fea0003800000 */
.L_x_173:
        /* <DEDUP_REMOVED lines=11> */
.L_x_176:
[----:B0-----:R-:W-:Y:S05]  /*7670*/  BSYNC B0 ;  /* 0x0000000000007941 */ /* 0x001fea0003800000 */
.L_x_175:
        /* <DEDUP_REMOVED lines=11> */
.L_x_178:
[----:B0-----:R-:W-:Y:S05]  /*7730*/  BSYNC B0 ;  /* 0x0000000000007941 */ /* 0x001fea0003800000 */
.L_x_177:
        /* <DEDUP_REMOVED lines=11> */
.L_x_180:
[----:B0-----:R-:W-:Y:S05]  /*77f0*/  BSYNC B0 ;  /* 0x0000000000007941 */ /* 0x001fea0003800000 */
.L_x_179:
        /* <DEDUP_REMOVED lines=11> */
.L_x_182:
[----:B0-----:R-:W-:Y:S05]  /*78b0*/  BSYNC B0 ;  /* 0x0000000000007941 */ /* 0x001fea0003800000 */
.L_x_181:
        /* <DEDUP_REMOVED lines=11> */
.L_x_184:
[----:B0-----:R-:W-:Y:S05]  /*7970*/  BSYNC B0 ;  /* 0x0000000000007941 */ /* 0x001fea0003800000 */
.L_x_183:
        /* <DEDUP_REMOVED lines=11> */
.L_x_186:
[----:B0-----:R-:W-:Y:S05]  /*7a30*/  BSYNC B0 ;  /* 0x0000000000007941 */ /* 0x001fea0003800000 */
.L_x_185:
        /* <DEDUP_REMOVED lines=11> */
.L_x_188:
[----:B0-----:R-:W-:Y:S05]  /*7af0*/  BSYNC B0 ;  /* 0x0000000000007941 */ /* 0x001fea0003800000 */
.L_x_187:
        /* <DEDUP_REMOVED lines=11> */
.L_x_190:
[----:B0-----:R-:W-:Y:S05]  /*7bb0*/  BSYNC B0 ;  /* 0x0000000000007941 */ /* 0x001fea0003800000 */
.L_x_189:
        /* <DEDUP_REMOVED lines=11> */
.L_x_192:
[----:B0-----:R-:W-:Y:S05]  /*7c70*/  BSYNC B0 ;  /* 0x0000000000007941 */ /* 0x001fea0003800000 */
.L_x_191:
        /* <DEDUP_REMOVED lines=11> */
.L_x_194:
[----:B0-----:R-:W-:Y:S05]  /*7d30*/  BSYNC B0 ;  /* 0x0000000000007941 */ /* 0x001fea0003800000 */
.L_x_193:
        /* <DEDUP_REMOVED lines=11> */
.L_x_196:
[----:B0-----:R-:W-:Y:S05]  /*7df0*/  BSYNC B0 ;  /* 0x0000000000007941 */ /* 0x001fea0003800000 */
.L_x_195:
        /* <DEDUP_REMOVED lines=11> */
.L_x_198:
[----:B0-----:R-:W-:Y:S05]  /*7eb0*/  BSYNC B0 ;  /* 0x0000000000007941 */ /* 0x001fea0003800000 */
.L_x_197:
        /* <DEDUP_REMOVED lines=11> */
.L_x_200:
[----:B0-----:R-:W-:Y:S05]  /*7f70*/  BSYNC B0 ;  /* 0x0000000000007941 */ /* 0x001fea0003800000 */
.L_x_199:
        /* <DEDUP_REMOVED lines=11> */
.L_x_202:
[----:B0-----:R-:W-:Y:S05]  /*8030*/  BSYNC B0 ;  /* 0x0000000000007941 */ /* 0x001fea0003800000 */
.L_x_201:
        /* <DEDUP_REMOVED lines=11> */
.L_x_204:
[----:B0-----:R-:W-:Y:S05]  /*80f0*/  BSYNC B0 ;  /* 0x0000000000007941 */ /* 0x001fea0003800000 */
.L_x_203:
        /* <DEDUP_REMOVED lines=11> */
.L_x_206:
[----:B0-----:R-:W-:Y:S05]  /*81b0*/  BSYNC B0 ;  /* 0x0000000000007941 */ /* 0x001fea0003800000 */
.L_x_205:
        /* <DEDUP_REMOVED lines=11> */
.L_x_208:
[----:B0-----:R-:W-:Y:S05]  /*8270*/  BSYNC B0 ;  /* 0x0000000000007941 */ /* 0x001fea0003800000 */
.L_x_207:
        /* <DEDUP_REMOVED lines=11> */
.L_x_210:
[----:B0-----:R-:W-:Y:S05]  /*8330*/  BSYNC B0 ;  /* 0x0000000000007941 */ /* 0x001fea0003800000 */
.L_x_209:
        /* <DEDUP_REMOVED lines=11> */
.L_x_212:
[----:B0-----:R-:W-:Y:S05]  /*83f0*/  BSYNC B0 ;  /* 0x0000000000007941 */ /* 0x001fea0003800000 */
.L_x_211:
        /* <DEDUP_REMOVED lines=11> */
.L_x_214:
[----:B0-----:R-:W-:Y:S05]  /*84b0*/  BSYNC B0 ;  /* 0x0000000000007941 */ /* 0x001fea0003800000 */
.L_x_213:
        /* <DEDUP_REMOVED lines=11> */
.L_x_216:
[----:B0-----:R-:W-:Y:S05]  /*8570*/  BSYNC B0 ;  /* 0x0000000000007941 */ /* 0x001fea0003800000 */
.L_x_215:
        /* <DEDUP_REMOVED lines=11> */
.L_x_218:
[----:B0-----:R-:W-:Y:S05]  /*8630*/  BSYNC B0 ;  /* 0x0000000000007941 */ /* 0x001fea0003800000 */
.L_x_217:
        /* <DEDUP_REMOVED lines=11> */
.L_x_220:
[----:B0-----:R-:W-:Y:S05]  /*86f0*/  BSYNC B0 ;  /* 0x0000000000007941 */ /* 0x001fea0003800000 */
.L_x_219:
        /* <DEDUP_REMOVED lines=11> */
.L_x_222:
[----:B0-----:R-:W-:Y:S05]  /*87b0*/  BSYNC B0 ;  /* 0x0000000000007941 */ /* 0x001fea0003800000 */
.L_x_221:
        /* <DEDUP_REMOVED lines=11> */
.L_x_224:
[----:B0-----:R-:W-:Y:S05]  /*8870*/  BSYNC B0 ;  /* 0x0000000000007941 */ /* 0x001fea0003800000 */
.L_x_223:
        /* <DEDUP_REMOVED lines=11> */
.L_x_226:
[----:B0-----:R-:W-:Y:S05]  /*8930*/  BSYNC B0 ;  /* 0x0000000000007941 */ /* 0x001fea0003800000 */
.L_x_225:
        /* <DEDUP_REMOVED lines=11> */
.L_x_228:
[----:B0-----:R-:W-:Y:S05]  /*89f0*/  BSYNC B0 ;  /* 0x0000000000007941 */ /* 0x001fea0003800000 */
.L_x_227:
        /* <DEDUP_REMOVED lines=11> */
.L_x_230:
[----:B0-----:R-:W-:Y:S05]  /*8ab0*/  BSYNC B0 ;  /* 0x0000000000007941 */ /* 0x001fea0003800000 */
.L_x_229:
        /* <DEDUP_REMOVED lines=11> */
.L_x_232:
[----:B0-----:R-:W-:Y:S05]  /*8b70*/  BSYNC B0 ;  /* 0x0000000000007941 */ /* 0x001fea0003800000 */
.L_x_231:
        /* <DEDUP_REMOVED lines=11> */
.L_x_234:
[----:B0-----:R-:W-:Y:S05]  /*8c30*/  BSYNC B0 ;  /* 0x0000000000007941 */ /* 0x001fea0003800000 */
.L_x_233:
        /* <DEDUP_REMOVED lines=11> */
.L_x_236:
[----:B0-----:R-:W-:Y:S05]  /*8cf0*/  BSYNC B0 ;  /* 0x0000000000007941 */ /* 0x001fea0003800000 */
.L_x_235:
        /* <DEDUP_REMOVED lines=11> */
.L_x_238:
[----:B0-----:R-:W-:Y:S05]  /*8db0*/  BSYNC B0 ;  /* 0x0000000000007941 */ /* 0x001fea0003800000 */
.L_x_237:
        /* <DEDUP_REMOVED lines=11> */
.L_x_240:
[----:B0-----:R-:W-:Y:S05]  /*8e70*/  BSYNC B0 ;  /* 0x0000000000007941 */ /* 0x001fea0003800000 */
.L_x_239:
        /* <DEDUP_REMOVED lines=11> */
.L_x_242:
[----:B0-----:R-:W-:Y:S05]  /*8f30*/  BSYNC B0 ;  /* 0x0000000000007941 */ /* 0x001fea0003800000 */
.L_x_241:
        /* <DEDUP_REMOVED lines=11> */
.L_x_244:
[----:B0-----:R-:W-:Y:S05]  /*8ff0*/  BSYNC B0 ;  /* 0x0000000000007941 */ /* 0x001fea0003800000 */
.L_x_243:
        /* <DEDUP_REMOVED lines=11> */
.L_x_246:
[----:B0-----:R-:W-:Y:S05]  /*90b0*/  BSYNC B0 ;  /* 0x0000000000007941 */ /* 0x001fea0003800000 */
.L_x_245:
        /* <DEDUP_REMOVED lines=11> */
.L_x_248:
[----:B0-----:R-:W-:Y:S05]  /*9170*/  BSYNC B0 ;  /* 0x0000000000007941 */ /* 0x001fea0003800000 */
.L_x_247:
        /* <DEDUP_REMOVED lines=11> */
.L_x_250:
[----:B0-----:R-:W-:Y:S05]  /*9230*/  BSYNC B0 ;  /* 0x0000000000007941 */ /* 0x001fea0003800000 */
.L_x_249:
        /* <DEDUP_REMOVED lines=11> */
.L_x_252:
[----:B0-----:R-:W-:Y:S05]  /*92f0*/  BSYNC B0 ;  /* 0x0000000000007941 */ /* 0x001fea0003800000 */
.L_x_251:
        /* <DEDUP_REMOVED lines=11> */
.L_x_254:
[----:B0-----:R-:W-:Y:S05]  /*93b0*/  BSYNC B0 ;  /* 0x0000000000007941 */ /* 0x001fea0003800000 */
.L_x_253:
        /* <DEDUP_REMOVED lines=11> */
.L_x_256:
[----:B0-----:R-:W-:Y:S05]  /*9470*/  BSYNC B0 ;  /* 0x0000000000007941 */ /* 0x001fea0003800000 */
.L_x_255:
[----:B-----5:R-:W-:-:S04]  /*9480*/  FMUL R3, R3, R0 ;  /* 0x0000000003037220 */ /* 0x020fc80000400000 */
[----:B------:R-:W-:Y:S01]  /*9490*/  FMUL R3, R36, R3 ;  /* 0x0000000324037220 */ /* 0x000fe20000400000 */
[----:B------:R-:W-:Y:S06]  /*94a0*/  @P1 EXIT ;  /* 0x000000000000194d */ /* 0x000fec0003800000 */
[----:B------:R-:W-:Y:S01]  /*94b0*/  STG.E [R6.64+0x7f0], R3 ;  /* 0x0007f00306007986 */ /* 0x000fe2000c101904 */
[----:B------:R-:W-:Y:S05]  /*94c0*/  EXIT ;  /* 0x000000000000794d */ /* 0x000fea0003800000 */
.L_x_2:
[----:B------:R-:W-:Y:S02]  /*94d0*/  MOV R0, 0x0 ;  /* 0x0000000000007802 */ /* 0x000fe40000000f00 */
[----:B------:R-:W-:Y:S02]  /*94e0*/  MOV R4, c[0x4][0x18] ;  /* 0x0100060000047a02 */ /* 0x000fe40000000f00 */
[----:B------:R0:W1:Y:S01]  /*94f0*/  LDC.64 R2, c[0x4][R0] ;  /* 0x0100000000027b82 */ /* 0x0000620000000a00 */
[----:B------:R-:W-:Y:S02]  /*9500*/  MOV R5, c[0x4][0x1c] ;  /* 0x0100070000057a02 */ /* 0x000fe40000000f00 */
[----:B------:R-:W-:Y:S02]  /*9510*/  MOV R6, c[0x4][0x10] ;  /* 0x0100040000067a02 */ /* 0x000fe40000000f00 */
[----:B------:R-:W-:-:S02]  /*9520*/  MOV R7, c[0x4][0x14] ;  /* 0x0100050000077a02 */ /* 0x000fc40000000f00 */
[----:B------:R-:W-:Y:S02]  /*9530*/  MOV R8, 0x29 ;  /* 0x0000002900087802 */ /* 0x000fe40000000f00 */
[----:B------:R-:W-:Y:S02]  /*9540*/  MOV R10, c[0x4][0x8] ;  /* 0x01000200000a7a02 */ /* 0x000fe40000000f00 */
[----:B------:R-:W-:Y:S02]  /*9550*/  MOV R11, c[0x4][0xc] ;  /* 0x01000300000b7a02 */ /* 0x000fe40000000f00 */
[----:B------:R-:W-:Y:S02]  /*9560*/  MOV R12, 0x1 ;  /* 0x00000001000c7802 */ /* 0x000fe40000000f00 */
[----:B------:R-:W-:Y:S02]  /*9570*/  MOV R13, RZ ;  /* 0x000000ff000d7202 */ /* 0x000fe40000000f00 */
[----:B0-----:R-:W-:Y:S01]  /*9580*/  LEPC R14 ;  /* 0x00000000000e734e */ /* 0x001fe20000000000 */
[----:B------:R-:W-:Y:S02]  /*9590*/  MOV R9, 0x9600 ;  /* 0x0000960000097802 */ /* 0x000fe40000000f00 */
[----:B------:R-:W-:-:S02]  /*95a0*/  MOV R20, 0x9580 ;  /* 0x0000958000147802 */ /* 0x000fc40000000f00 */
[----:B------:R-:W-:Y:S02]  /*95b0*/  MOV R21, 0x0 ;  /* 0x0000000000157802 */ /* 0x000fe40000000f00 */
[----:B------:R-:W-:Y:S02]  /*95c0*/  MOV R0, 0x0 ;  /* 0x0000000000007802 */ /* 0x000fe40000000f00 */
[----:B------:R-:W-:-:S04]  /*95d0*/  IADD3 R20, P0, P1, -R20, R9, R14 ;  /* 0x0000000914147210 */ /* 0x000fc8000791e10e */
[----:B------:R-:W-:-:S04]  /*95e0*/  IADD3.X R21, ~R0, R21, R15, P0, P1 ;  /* 0x0000001500157210 */ /* 0x000fc800007e250f */
[----:B-1----:R-:W-:Y:S05]  /*95f0*/  CALL.ABS.NOINC R2 ;  /* 0x0000000002007343 */ /* 0x002fea0003c00000 */
.L_x_257:
[----:B------:R-:W-:-:S00]  /*9600*/  BRA `(.L_x_257) ;  /* 0xfffffff000007947 */ /* 0x000fc0000383ffff */
[----:B------:R-:W-:-:S00]  /*9610*/  NOP ;  /* 0x0000000000007918 */ /* 0x000fc00000000000 */
        /* <DEDUP_REMOVED lines=14> */
.L_x_258:


//--------------------- .nv.global.init           --------------------------
	.section	.nv.global.init,"aw",@progbits
.nv.global.init:
	.type		assertFunc_0,@object
	.size		assertFunc_0,(_$_str - assertFunc_0)
assertFunc_0:
        /*0000*/ 	.byte	0x75, 0x6e, 0x6b, 0x6e, 0x6f, 0x77, 0x6e, 0x00
	.type		_$_str,@object
	.size		_$_str,(assertMessage_0 - _$_str)
_$_str:
        /*0008*/ 	.byte	0x5f, 0x5f, 0x43, 0x55, 0x44, 0x41, 0x5f, 0x46, 0x54, 0x5a, 0x00
	.type		assertMessage_0,@object
	.size		assertMessage_0,(assertFile_0 - assertMessage_0)
assertMessage_0:
        /*0013*/ 	.byte	0x69, 0x6e, 0x64, 0x65, 0x78, 0x20, 0x6f, 0x75, 0x74, 0x20, 0x6f, 0x66, 0x20, 0x62, 0x6f, 0x75
        /*0023*/ 	.byte	0x6e, 0x64, 0x73, 0x3a, 0x20, 0x30, 0x20, 0x3c, 0x3d, 0x20, 0x74, 0x6d, 0x70, 0x34, 0x20, 0x3c
        /*0033*/ 	.byte	0x20, 0x33, 0x32, 0x31, 0x32, 0x38, 0x00
	.type		assertFile_0,@object
	.size		assertFile_0,(.L_1 - assertFile_0)
assertFile_0:
        /*003a*/ 	.byte	0x2f, 0x6d, 0x6e, 0x74, 0x2f, 0x64, 0x69, 0x73, 0x6b, 0x31, 0x2f, 0x6b, 0x68, 0x69, 0x65, 0x6d
        /*004a*/ 	.byte	0x74, 0x74, 0x2f, 0x75, 0x6e, 0x69, 0x76, 0x65, 0x72, 0x73, 0x61, 0x6c, 0x2d, 0x6f, 0x66, 0x66
        /*005a*/ 	.byte	0x6c, 0x69, 0x6e, 0x65, 0x2d, 0x62, 0x62, 0x6f, 0x2f, 0x74, 0x6f, 0x72, 0x63, 0x68, 0x69, 0x6e
        /*006a*/ 	.byte	0x64, 0x75, 0x63, 0x74, 0x6f, 0x72, 0x5f, 0x75, 0x62, 0x75, 0x6e, 0x74, 0x75, 0x2f, 0x75, 0x67
        /*007a*/ 	.byte	0x2f, 0x63, 0x75, 0x67, 0x67, 0x70, 0x73, 0x63, 0x33, 0x6f, 0x68, 0x78, 0x67, 0x34, 0x74, 0x65
        /*008a*/ 	.byte	0x71, 0x65, 0x6c, 0x73, 0x72, 0x33, 0x78, 0x71, 0x65, 0x77, 0x32, 0x68, 0x62, 0x6e, 0x79, 0x75
        /*009a*/ 	.byte	0x6c, 0x74, 0x66, 0x6d, 0x6b, 0x73, 0x61, 0x71, 0x64, 0x71, 0x6d, 0x75, 0x7a, 0x72, 0x75, 0x70
        /*00aa*/ 	.byte	0x64, 0x7a, 0x67, 0x32, 0x36, 0x2e, 0x70, 0x79, 0x00
.L_1:


//--------------------- SYMBOLS --------------------------

	.type		__assertfail,@function
